	.target	sm_90a

	.elftype	@"ET_EXEC"


//--------------------- .note.nv.tkinfo           --------------------------
	.section	.note.nv.tkinfo,"",@"SHT_NOTE"
	.sectionflags	@"SHF_NOTE_NV_TKINFO"
	.tkinfo
        /*0018*/ 	.word	0x00000002
        /*0030*/ 	.string	""
        /*0030*/ 	.string	"ptxas"
        /*0030*/ 	.string	"Cuda compilation tools, release 13.0, V13.0.88"
        /*0030*/ 	.string	"Build cuda_13.0.r13.0/compiler.36424714_0"
        /*0030*/ 	.string	"-arch sm_90a -m 64 "



//--------------------- .note.nv.cuinfo           --------------------------
	.section	.note.nv.cuinfo,"",@"SHT_NOTE"
	.sectionflags	@"SHF_NOTE_NV_CUINFO"
        /*0018*/ 	.short	0x0002
        /*001a*/ 	.short	0x005a
        /*001c*/ 	.short	0x0082
	.zero		2


//--------------------- .nv.info                  --------------------------
	.section	.nv.info,"",@"SHT_CUDA_INFO"
	.align	4


	//----- nvinfo : EIATTR_REGCOUNT
	.align		4
        /*0000*/ 	.byte	0x04, 0x2f
        /*0002*/ 	.short	(.L_15 - .L_14)
	.align		4
.L_14:
        /*0004*/ 	.word	index@(_ZN7cutlass13device_kernelINS_4gemm6kernel13GemmUniversalIN4cute5tupleIJiiiiEEENS1_10collective13CollectiveMmaINS1_34MainloopSm90TmaGmmaWarpSpecializedILi4ENS5_IJNS4_1CILi1EEESB_SB_EEENS1_35KernelTmaWarpSpecializedCooperativeEEENS5_IJNSA_ILi128EEENSA_ILi64EEESF_EEEaNS5_IJlSB_lEEEaSI_NS4_8TiledMMAINS4_8MMA_AtomIJNS4_4SM904GMMA26MMA_64x64x32_S32S8S8_SS_TNEEEENS4_6LayoutINS5_IJNSA_ILi2EEESB_SB_EEENS5_IJSB_NSA_ILi0EEESS_EEEEENS5_IJNS4_10UnderscoreESV_SV_EEEEENS4_13SM90_TMA_LOADENS4_14ComposedLayoutINS4_7SwizzleILi3ELi4ELi3EEENS4_18smem_ptr_flag_bitsILi8EEENSP_INS5_IJNSA_ILi8EEESF_EEENS5_IJSF_SB_EEEEEEEvNS4_8identityESY_S18_vS19_EENS_8epilogue10collective6detail29Sm90TmaWarpSpecializedAdapterINS1C_15DefaultEpilogueIaSI_SI_NS1B_6thread17LinearCombinationIaLi1EiiLNS1G_9ScaleType4KindE0ELNS_15FloatRoundStyleE2EaEENS1_15EpilogueDefaultEEEEEvvEEEEvNT_6ParamsE)
        /*0008*/ 	.word	0x000000a8


	//----- nvinfo : EIATTR_FRAME_SIZE
	.align		4
.L_15:
        /*000c*/ 	.byte	0x04, 0x11
        /*000e*/ 	.short	(.L_17 - .L_16)
	.align		4
.L_16:
        /*0010*/ 	.word	index@(_ZN7cutlass13device_kernelINS_4gemm6kernel13GemmUniversalIN4cute5tupleIJiiiiEEENS1_10collective13CollectiveMmaINS1_34MainloopSm90TmaGmmaWarpSpecializedILi4ENS5_IJNS4_1CILi1EEESB_SB_EEENS1_35KernelTmaWarpSpecializedCooperativeEEENS5_IJNSA_ILi128EEENSA_ILi64EEESF_EEEaNS5_IJlSB_lEEEaSI_NS4_8TiledMMAINS4_8MMA_AtomIJNS4_4SM904GMMA26MMA_64x64x32_S32S8S8_SS_TNEEEENS4_6LayoutINS5_IJNSA_ILi2EEESB_SB_EEENS5_IJSB_NSA_ILi0EEESS_EEEEENS5_IJNS4_10UnderscoreESV_SV_EEEEENS4_13SM90_TMA_LOADENS4_14ComposedLayoutINS4_7SwizzleILi3ELi4ELi3EEENS4_18smem_ptr_flag_bitsILi8EEENSP_INS5_IJNSA_ILi8EEESF_EEENS5_IJSF_SB_EEEEEEEvNS4_8identityESY_S18_vS19_EENS_8epilogue10collective6detail29Sm90TmaWarpSpecializedAdapterINS1C_15DefaultEpilogueIaSI_SI_NS1B_6thread17LinearCombinationIaLi1EiiLNS1G_9ScaleType4KindE0ELNS_15FloatRoundStyleE2EaEENS1_15EpilogueDefaultEEEEEvvEEEEvNT_6ParamsE)
        /*0014*/ 	.word	0x00000000


	//----- nvinfo : EIATTR_MIN_STACK_SIZE
	.align		4
.L_17:
        /*0018*/ 	.byte	0x04, 0x12
        /*001a*/ 	.short	(.L_19 - .L_18)
	.align		4
.L_18:
        /*001c*/ 	.word	index@(_ZN7cutlass13device_kernelINS_4gemm6kernel13GemmUniversalIN4cute5tupleIJiiiiEEENS1_10collective13CollectiveMmaINS1_34MainloopSm90TmaGmmaWarpSpecializedILi4ENS5_IJNS4_1CILi1EEESB_SB_EEENS1_35KernelTmaWarpSpecializedCooperativeEEENS5_IJNSA_ILi128EEENSA_ILi64EEESF_EEEaNS5_IJlSB_lEEEaSI_NS4_8TiledMMAINS4_8MMA_AtomIJNS4_4SM904GMMA26MMA_64x64x32_S32S8S8_SS_TNEEEENS4_6LayoutINS5_IJNSA_ILi2EEESB_SB_EEENS5_IJSB_NSA_ILi0EEESS_EEEEENS5_IJNS4_10UnderscoreESV_SV_EEEEENS4_13SM90_TMA_LOADENS4_14ComposedLayoutINS4_7SwizzleILi3ELi4ELi3EEENS4_18smem_ptr_flag_bitsILi8EEENSP_INS5_IJNSA_ILi8EEESF_EEENS5_IJSF_SB_EEEEEEEvNS4_8identityESY_S18_vS19_EENS_8epilogue10collective6detail29Sm90TmaWarpSpecializedAdapterINS1C_15DefaultEpilogueIaSI_SI_NS1B_6thread17LinearCombinationIaLi1EiiLNS1G_9ScaleType4KindE0ELNS_15FloatRoundStyleE2EaEENS1_15EpilogueDefaultEEEEEvvEEEEvNT_6ParamsE)
        /*0020*/ 	.word	0x00000000
.L_19:


//--------------------- .nv.compat                --------------------------
	.section	.nv.compat,"",@"SHT_CUDA_COMPAT_INFO"
	.align	4
        /*0000*/ 	.byte	0x02, 0x09, 0x01, 0x00, 0x02, 0x02, 0x04, 0x00, 0x02, 0x05, 0x05, 0x00, 0x03, 0x07, 0x01, 0x01
        /*0010*/ 	.byte	0x02, 0x03, 0x01, 0x00, 0x02, 0x06, 0x01, 0x00, 0x04, 0x0b, 0x08, 0x00, 0x00, 0x00, 0x00, 0x00
        /*0020*/ 	.byte	0x00, 0x00, 0x00, 0x00


//--------------------- .nv.info._ZN7cutlass13device_kernelINS_4gemm6kernel13GemmUniversalIN4cute5tupleIJiiiiEEENS1_10collective13CollectiveMmaINS1_34MainloopSm90TmaGmmaWarpSpecializedILi4ENS5_IJNS4_1CILi1EEESB_SB_EEENS1_35KernelTmaWarpSpecializedCooperativeEEENS5_IJNSA_ILi128EEENSA_ILi64EEESF_EEEaNS5_IJlSB_lEEEaSI_NS4_8TiledMMAINS4_8MMA_AtomIJNS4_4SM904GMMA26MMA_64x64x32_S32S8S8_SS_TNEEEENS4_6LayoutINS5_IJNSA_ILi2EEESB_SB_EEENS5_IJSB_NSA_ILi0EEESS_EEEEENS5_IJNS4_10UnderscoreESV_SV_EEEEENS4_13SM90_TMA_LOADENS4_14ComposedLayoutINS4_7SwizzleILi3ELi4ELi3EEENS4_18smem_ptr_flag_bitsILi8EEENSP_INS5_IJNSA_ILi8EEESF_EEENS5_IJSF_SB_EEEEEEEvNS4_8identityESY_S18_vS19_EENS_8epilogue10collective6detail29Sm90TmaWarpSpecializedAdapterINS1C_15DefaultEpilogueIaSI_SI_NS1B_6thread17LinearCombinationIaLi1EiiLNS1G_9ScaleType4KindE0ELNS_15FloatRoundStyleE2EaEENS1_15EpilogueDefaultEEEEEvvEEEEvNT_6ParamsE --------------------------
	.section	.nv.info._ZN7cutlass13device_kernelINS_4gemm6kernel13GemmUniversalIN4cute5tupleIJiiiiEEENS1_10collective13CollectiveMmaINS1_34MainloopSm90TmaGmmaWarpSpecializedILi4ENS5_IJNS4_1CILi1EEESB_SB_EEENS1_35KernelTmaWarpSpecializedCooperativeEEENS5_IJNSA_ILi128EEENSA_ILi64EEESF_EEEaNS5_IJlSB_lEEEaSI_NS4_8TiledMMAINS4_8MMA_AtomIJNS4_4SM904GMMA26MMA_64x64x32_S32S8S8_SS_TNEEEENS4_6LayoutINS5_IJNSA_ILi2EEESB_SB_EEENS5_IJSB_NSA_ILi0EEESS_EEEEENS5_IJNS4_10UnderscoreESV_SV_EEEEENS4_13SM90_TMA_LOADENS4_14ComposedLayoutINS4_7SwizzleILi3ELi4ELi3EEENS4_18smem_ptr_flag_bitsILi8EEENSP_INS5_IJNSA_ILi8EEESF_EEENS5_IJSF_SB_EEEEEEEvNS4_8identityESY_S18_vS19_EENS_8epilogue10collective6detail29Sm90TmaWarpSpecializedAdapterINS1C_15DefaultEpilogueIaSI_SI_NS1B_6thread17LinearCombinationIaLi1EiiLNS1G_9ScaleType4KindE0ELNS_15FloatRoundStyleE2EaEENS1_15EpilogueDefaultEEEEEvvEEEEvNT_6ParamsE,"",@"SHT_CUDA_INFO"
	.sectionflags	@""
	.align	4


	//----- nvinfo : EIATTR_CUDA_API_VERSION
	.align		4
        /*0000*/ 	.byte	0x04, 0x37
        /*0002*/ 	.short	(.L_21 - .L_20)
.L_20:
        /*0004*/ 	.word	0x00000082


	//----- nvinfo : EIATTR_KPARAM_INFO
	.align		4
.L_21:
        /*0008*/ 	.byte	0x04, 0x17
        /*000a*/ 	.short	(.L_23 - .L_22)
.L_22:
        /*000c*/ 	.word	0x00000000
        /*0010*/ 	.short	0x0000
        /*0012*/ 	.short	0x0070
        /*0014*/ 	.byte	0x00, 0xf0, 0x01, 0x10


	//----- nvinfo : EIATTR_SPARSE_MMA_MASK
	.align		4
.L_23:
        /*0018*/ 	.byte	0x03, 0x50
        /*001a*/ 	.short	0x0000


	//----- nvinfo : EIATTR_MAXREG_COUNT
	.align		4
        /*001c*/ 	.byte	0x03, 0x1b
        /*001e*/ 	.short	0x00a8


	//----- nvinfo : EIATTR_NUM_BARRIERS
	.align		4
        /*0020*/ 	.byte	0x02, 0x4c
        /*0022*/ 	.byte	0x01
	.zero		1


	//----- nvinfo : EIATTR_EXTERNS
	.align		4
        /*0024*/ 	.byte	0x04, 0x0f
        /*0026*/ 	.short	(.L_25 - .L_24)


	//   ....[0]....
	.align		4
.L_24:
        /*0028*/ 	.word	index@(__assertfail)


	//----- nvinfo : EIATTR_MERCURY_ISA_VERSION
	.align		4
.L_25:
        /*002c*/ 	.byte	0x03, 0x5f
        /*002e*/ 	.short	0x0101


	//----- nvinfo : EIATTR_INT_WARP_WIDE_INSTR_OFFSETS
	.align		4
        /*0030*/ 	.byte	0x04, 0x31
        /*0032*/ 	.short	(.L_27 - .L_26)


	//   ....[0]....
.L_26:
        /*0034*/ 	.word	0x000003b0


	//   ....[1]....
        /*0038*/ 	.word	0x000003e0


	//   ....[2]....
        /*003c*/ 	.word	0x000004c0


	//----- nvinfo : EIATTR_COOP_GROUP_MASK_REGIDS
	.align		4
.L_27:
        /*0040*/ 	.byte	0x04, 0x29
        /*0042*/ 	.short	(.L_29 - .L_28)


	//   ....[0]....
.L_28:
        /*0044*/ 	.word	0xffffffff


	//   ....[1]....
        /*0048*/ 	.word	0xffffffff


	//   ....[2]....
        /*004c*/ 	.word	0xffffffff


	//   ....[3]....
        /*0050*/ 	.word	0xffffffff


	//   ....[4]....
        /*0054*/ 	.word	0xffffffff


	//----- nvinfo : EIATTR_COOP_GROUP_INSTR_OFFSETS
	.align		4
.L_29:
        /*0058*/ 	.byte	0x04, 0x28
        /*005a*/ 	.short	(.L_31 - .L_30)


	//   ....[0]....
.L_30:
        /*005c*/ 	.word	0x00000060


	//   ....[1]....
        /*0060*/ 	.word	0x00000070


	//   ....[2]....
        /*0064*/ 	.word	0x00000130


	//   ....[3]....
        /*0068*/ 	.word	0x000002c0


	//   ....[4]....
        /*006c*/ 	.word	0x00000f60


	//----- nvinfo : EIATTR_REG_RECONFIG
	.align		4
.L_31:
        /*0070*/ 	.byte	0x01, 0x54
	.zero		2


	//----- nvinfo : EIATTR_SYSCALL_OFFSETS
	.align		4
        /*0074*/ 	.byte	0x04, 0x46
        /*0076*/ 	.short	(.L_33 - .L_32)


	//   ....[0]....
.L_32:
        /*0078*/ 	.word	0x00001120


	//----- nvinfo : EIATTR_MBARRIER_INSTR_OFFSETS
	.align		4
.L_33:
        /*007c*/ 	.byte	0x04, 0x39
        /*007e*/ 	.short	(.L_35 - .L_34)


	//   ....[0]....
.L_34:
        /*0080*/ 	.word	0x00000230
        /*0084*/ 	.word	0x000000ff
        /*0088*/ 	.word	0x00000000
        /*008c*/ 	.short	0x0100
        /*008e*/ 	.byte	0x08
	.zero		1


	//   ....[1]....
        /*0090*/ 	.word	0x00000240
        /*0094*/ 	.word	0x000000ff
        /*0098*/ 	.word	0x00000020
        /*009c*/ 	.short	0x0100
        /*009e*/ 	.byte	0x08
	.zero		1


	//   ....[2]....
        /*00a0*/ 	.word	0x00000250
        /*00a4*/ 	.word	0x000000ff
        /*00a8*/ 	.word	0x00000008
        /*00ac*/ 	.short	0x0100
        /*00ae*/ 	.byte	0x08
	.zero		1


	//   ....[3]....
        /*00b0*/ 	.word	0x00000260
        /*00b4*/ 	.word	0x000000ff
        /*00b8*/ 	.word	0x00000028
        /*00bc*/ 	.short	0x0100
        /*00be*/ 	.byte	0x08
	.zero		1


	//   ....[4]....
        /*00c0*/ 	.word	0x00000270
        /*00c4*/ 	.word	0x000000ff
        /*00c8*/ 	.word	0x00000010
        /*00cc*/ 	.short	0x0100
        /*00ce*/ 	.byte	0x08
	.zero		1


	//   ....[5]....
        /*00d0*/ 	.word	0x00000280
        /*00d4*/ 	.word	0x000000ff
        /*00d8*/ 	.word	0x00000030
        /*00dc*/ 	.short	0x0100
        /*00de*/ 	.byte	0x08
	.zero		1


	//   ....[6]....
        /*00e0*/ 	.word	0x00000290
        /*00e4*/ 	.word	0x000000ff
        /*00e8*/ 	.word	0x00000018
        /*00ec*/ 	.short	0x0100
        /*00ee*/ 	.byte	0x08
	.zero		1


	//   ....[7]....
        /*00f0*/ 	.word	0x000002a0
        /*00f4*/ 	.word	0x000000ff
        /*00f8*/ 	.word	0x00000038
        /*00fc*/ 	.short	0x0100
        /*00fe*/ 	.byte	0x08
	.zero		1


	//   ....[8]....
        /*0100*/ 	.word	0x00000530
        /*0104*/ 	.word	0x000000ff
        /*0108*/ 	.word	0x00000050
        /*010c*/ 	.short	0x0100
        /*010e*/ 	.byte	0x06
	.zero		1


	//   ....[9]....
        /*0110*/ 	.word	0x00000590
        /*0114*/ 	.word	0x000000ff
        /*0118*/ 	.word	0x00000058
        /*011c*/ 	.short	0x0100
        /*011e*/ 	.byte	0x06
	.zero		1


	//   ....[10]....
        /*0120*/ 	.word	0x000011f0
        /*0124*/ 	.word	0x00000003
        /*0128*/ 	.word	0x00000000
        /*012c*/ 	.short	0x010a
        /*012e*/ 	.byte	0x3f
	.zero		1


	//   ....[11]....
        /*0130*/ 	.word	0x00001230
        /*0134*/ 	.word	0x00000003
        /*0138*/ 	.word	0x00000000
        /*013c*/ 	.short	0x010a
        /*013e*/ 	.byte	0x3f
	.zero		1


	//   ....[12]....
        /*0140*/ 	.word	0x00001600
        /*0144*/ 	.word	0x00000005
        /*0148*/ 	.word	0x00000000
        /*014c*/ 	.short	0x010a
        /*014e*/ 	.byte	0x3f
	.zero		1


	//   ....[13]....
        /*0150*/ 	.word	0x00001640
        /*0154*/ 	.word	0x00000005
        /*0158*/ 	.word	0x00000000
        /*015c*/ 	.short	0x010a
        /*015e*/ 	.byte	0x3f
	.zero		1


	//   ....[14]....
        /*0160*/ 	.word	0x000018a0
        /*0164*/ 	.word	0x00000004
        /*0168*/ 	.word	0x00000000
        /*016c*/ 	.short	0x0101
        /*016e*/ 	.byte	0x3f
	.zero		1


	//   ....[15]....
        /*0170*/ 	.word	0x00001a60
        /*0174*/ 	.word	0x00000000
        /*0178*/ 	.word	0x00000000
        /*017c*/ 	.short	0x0101
        /*017e*/ 	.byte	0x3f
	.zero		1


	//   ....[16]....
        /*0180*/ 	.word	0x000049b0
        /*0184*/ 	.word	0x0000000c
        /*0188*/ 	.word	0x00000020
        /*018c*/ 	.short	0x010a
        /*018e*/ 	.byte	0x3f
	.zero		1


	//   ....[17]....
        /*0190*/ 	.word	0x00004d70
        /*0194*/ 	.word	0x00000005
        /*0198*/ 	.word	0x00000058
        /*019c*/ 	.short	0x0101
        /*019e*/ 	.byte	0x3f
	.zero		1


	//   ....[18]....
        /*01a0*/ 	.word	0x00005470
        /*01a4*/ 	.word	0x00000007
        /*01a8*/ 	.word	0x00000000
        /*01ac*/ 	.short	0x010a
        /*01ae*/ 	.byte	0x3f
	.zero		1


	//   ....[19]....
        /*01b0*/ 	.word	0x000054f0
        /*01b4*/ 	.word	0x00000006
        /*01b8*/ 	.word	0x00000000
        /*01bc*/ 	.short	0x010a
        /*01be*/ 	.byte	0x3f
	.zero		1


	//   ....[20]....
        /*01c0*/ 	.word	0x00005580
        /*01c4*/ 	.word	0x00000007
        /*01c8*/ 	.word	0x00000000
        /*01cc*/ 	.short	0x010a
        /*01ce*/ 	.byte	0x3f
	.zero		1


	//   ....[21]....
        /*01d0*/ 	.word	0x00005610
        /*01d4*/ 	.word	0x00000005
        /*01d8*/ 	.word	0x00000000
        /*01dc*/ 	.short	0x010a
        /*01de*/ 	.byte	0x3f
	.zero		1


	//   ....[22]....
        /*01e0*/ 	.word	0x00005670
        /*01e4*/ 	.word	0x00000003
        /*01e8*/ 	.word	0x00000000
        /*01ec*/ 	.short	0x010a
        /*01ee*/ 	.byte	0x3f
	.zero		1


	//   ....[23]....
        /*01f0*/ 	.word	0x000056c0
        /*01f4*/ 	.word	0x00000005
        /*01f8*/ 	.word	0x00000000
        /*01fc*/ 	.short	0x010a
        /*01fe*/ 	.byte	0x3f
	.zero		1


	//   ....[24]....
        /*0200*/ 	.word	0x00005790
        /*0204*/ 	.word	0x0000000c
        /*0208*/ 	.word	0x00000020
        /*020c*/ 	.short	0x010a
        /*020e*/ 	.byte	0x3f
	.zero		1


	//   ....[25]....
        /*0210*/ 	.word	0x00005860
        /*0214*/ 	.word	0x00000007
        /*0218*/ 	.word	0x00000000
        /*021c*/ 	.short	0x010a
        /*021e*/ 	.byte	0x3f
	.zero		1


	//   ....[26]....
        /*0220*/ 	.word	0x000058b0
        /*0224*/ 	.word	0x00000006
        /*0228*/ 	.word	0x00000000
        /*022c*/ 	.short	0x010a
        /*022e*/ 	.byte	0x3f
	.zero		1


	//   ....[27]....
        /*0230*/ 	.word	0x00005900
        /*0234*/ 	.word	0x00000007
        /*0238*/ 	.word	0x00000000
        /*023c*/ 	.short	0x010a
        /*023e*/ 	.byte	0x3f
	.zero		1


	//----- nvinfo : EIATTR_NUM_MBARRIERS
	.align		4
.L_35:
        /*0240*/ 	.byte	0x03, 0x38
        /*0242*/ 	.short	0x000a


	//----- nvinfo : EIATTR_EXIT_INSTR_OFFSETS
	.align		4
        /*0244*/ 	.byte	0x04, 0x1c
        /*0246*/ 	.short	(.L_37 - .L_36)


	//   ....[0]....
.L_36:
        /*0248*/ 	.word	0x000005e0


	//   ....[1]....
        /*024c*/ 	.word	0x00000ea0


	//   ....[2]....
        /*0250*/ 	.word	0x00004020


	//   ....[3]....
        /*0254*/ 	.word	0x00004650


	//   ....[4]....
        /*0258*/ 	.word	0x00005660


	//----- nvinfo : EIATTR_MAX_THREADS
	.align		4
.L_37:
        /*025c*/ 	.byte	0x04, 0x05
        /*025e*/ 	.short	(.L_39 - .L_38)
.L_38:
        /*0260*/ 	.word	0x00000180
        /*0264*/ 	.word	0x00000001
        /*0268*/ 	.word	0x00000001


	//----- nvinfo : EIATTR_CRS_STACK_SIZE
	.align		4
.L_39:
        /*026c*/ 	.byte	0x04, 0x1e
        /*026e*/ 	.short	(.L_41 - .L_40)
.L_40:
        /*0270*/ 	.word	0x00000000


	//----- nvinfo : EIATTR_CBANK_PARAM_SIZE
	.align		4
.L_41:
        /*0274*/ 	.byte	0x03, 0x19
        /*0276*/ 	.short	0x0470


	//----- nvinfo : EIATTR_PARAM_CBANK
	.align		4
        /*0278*/ 	.byte	0x04, 0x0a
        /*027a*/ 	.short	(.L_43 - .L_42)
	.align		4
.L_42:
        /*027c*/ 	.word	index@(.nv.constant0._ZN7cutlass13device_kernelINS_4gemm6kernel13GemmUniversalIN4cute5tupleIJiiiiEEENS1_10collective13CollectiveMmaINS1_34MainloopSm90TmaGmmaWarpSpecializedILi4ENS5_IJNS4_1CILi1EEESB_SB_EEENS1_35KernelTmaWarpSpecializedCooperativeEEENS5_IJNSA_ILi128EEENSA_ILi64EEESF_EEEaNS5_IJlSB_lEEEaSI_NS4_8TiledMMAINS4_8MMA_AtomIJNS4_4SM904GMMA26MMA_64x64x32_S32S8S8_SS_TNEEEENS4_6LayoutINS5_IJNSA_ILi2EEESB_SB_EEENS5_IJSB_NSA_ILi0EEESS_EEEEENS5_IJNS4_10UnderscoreESV_SV_EEEEENS4_13SM90_TMA_LOADENS4_14ComposedLayoutINS4_7SwizzleILi3ELi4ELi3EEENS4_18smem_ptr_flag_bitsILi8EEENSP_INS5_IJNSA_ILi8EEESF_EEENS5_IJSF_SB_EEEEEEEvNS4_8identityESY_S18_vS19_EENS_8epilogue10collective6detail29Sm90TmaWarpSpecializedAdapterINS1C_15DefaultEpilogueIaSI_SI_NS1B_6thread17LinearCombinationIaLi1EiiLNS1G_9ScaleType4KindE0ELNS_15FloatRoundStyleE2EaEENS1_15EpilogueDefaultEEEEEvvEEEEvNT_6ParamsE)
        /*0280*/ 	.short	0x0210
        /*0282*/ 	.short	0x0470


	//----- nvinfo : EIATTR_SW_WAR
	.align		4
.L_43:
        /*0284*/ 	.byte	0x04, 0x36
        /*0286*/ 	.short	(.L_45 - .L_44)
.L_44:
        /*0288*/ 	.word	0x00000008
.L_45:


//--------------------- .nv.callgraph             --------------------------
	.section	.nv.callgraph,"",@"SHT_CUDA_CALLGRAPH"
	.align	4
	.sectionentsize	8
	.align		4
        /*0000*/ 	.word	0x00000000
	.align		4
        /*0004*/ 	.word	0xffffffff
	.align		4
        /*0008*/ 	.word	index@(_ZN7cutlass13device_kernelINS_4gemm6kernel13GemmUniversalIN4cute5tupleIJiiiiEEENS1_10collective13CollectiveMmaINS1_34MainloopSm90TmaGmmaWarpSpecializedILi4ENS5_IJNS4_1CILi1EEESB_SB_EEENS1_35KernelTmaWarpSpecializedCooperativeEEENS5_IJNSA_ILi128EEENSA_ILi64EEESF_EEEaNS5_IJlSB_lEEEaSI_NS4_8TiledMMAINS4_8MMA_AtomIJNS4_4SM904GMMA26MMA_64x64x32_S32S8S8_SS_TNEEEENS4_6LayoutINS5_IJNSA_ILi2EEESB_SB_EEENS5_IJSB_NSA_ILi0EEESS_EEEEENS5_IJNS4_10UnderscoreESV_SV_EEEEENS4_13SM90_TMA_LOADENS4_14ComposedLayoutINS4_7SwizzleILi3ELi4ELi3EEENS4_18smem_ptr_flag_bitsILi8EEENSP_INS5_IJNSA_ILi8EEESF_EEENS5_IJSF_SB_EEEEEEEvNS4_8identityESY_S18_vS19_EENS_8epilogue10collective6detail29Sm90TmaWarpSpecializedAdapterINS1C_15DefaultEpilogueIaSI_SI_NS1B_6thread17LinearCombinationIaLi1EiiLNS1G_9ScaleType4KindE0ELNS_15FloatRoundStyleE2EaEENS1_15EpilogueDefaultEEEEEvvEEEEvNT_6ParamsE)
	.align		4
        /*000c*/ 	.word	index@(__assertfail)
	.align		4
        /*0010*/ 	.word	0x00000000
	.align		4
        /*0014*/ 	.word	0xfffffffe
	.align		4
        /*0018*/ 	.word	0x00000000
	.align		4
        /*001c*/ 	.word	0xfffffffd
	.align		4
        /*0020*/ 	.word	0x00000000
	.align		4
        /*0024*/ 	.word	0xfffffffc


//--------------------- .nv.constant4             --------------------------
	.section	.nv.constant4,"a",@progbits
	.align	8
	.align		8
.nv.constant4:
        /*0000*/ 	.dword	__assertfail
	.align		8
        /*0008*/ 	.dword	__unnamed_1
	.align		8
        /*0010*/ 	.dword	_ZN39_INTERNAL_a31e406d_4_k_cu_e67dfa59_48074cuda3std3__45__cpo5beginE
	.align		8
        /*0018*/ 	.dword	_ZN39_INTERNAL_a31e406d_4_k_cu_e67dfa59_48074cuda3std3__45__cpo3endE
	.align		8
        /*0020*/ 	.dword	_ZN39_INTERNAL_a31e406d_4_k_cu_e67dfa59_48074cuda3std3__45__cpo6cbeginE
	.align		8
        /*0028*/ 	.dword	_ZN39_INTERNAL_a31e406d_4_k_cu_e67dfa59_48074cuda3std3__45__cpo4cendE
	.align		8
        /*0030*/ 	.dword	_ZN39_INTERNAL_a31e406d_4_k_cu_e67dfa59_48074cuda3std3__441_GLOBAL__N__a31e406d_4_k_cu_e67dfa59_48076ignoreE
	.align		8
        /*0038*/ 	.dword	_ZN39_INTERNAL_a31e406d_4_k_cu_e67dfa59_48074cuda3std3__419piecewise_constructE
	.align		8
        /*0040*/ 	.dword	_ZN39_INTERNAL_a31e406d_4_k_cu_e67dfa59_48074cuda3std3__48in_placeE
	.align		8
        /*0048*/ 	.dword	_ZN39_INTERNAL_a31e406d_4_k_cu_e67dfa59_48074cuda3std6ranges3__45__cpo4swapE
	.align		8
        /*0050*/ 	.dword	_ZN39_INTERNAL_a31e406d_4_k_cu_e67dfa59_48074cuda3std6ranges3__45__cpo9iter_moveE
	.align		8
        /*0058*/ 	.dword	_ZN39_INTERNAL_a31e406d_4_k_cu_e67dfa59_48074cute7productE
	.align		8
        /*0060*/ 	.dword	_ZN39_INTERNAL_a31e406d_4_k_cu_e67dfa59_48074cute1_E
	.align		8
        /*0068*/ 	.dword	$str$22
	.align		8
        /*0070*/ 	.dword	$str$23


//--------------------- .text._ZN7cutlass13device_kernelINS_4gemm6kernel13GemmUniversalIN4cute5tupleIJiiiiEEENS1_10collective13CollectiveMmaINS1_34MainloopSm90TmaGmmaWarpSpecializedILi4ENS5_IJNS4_1CILi1EEESB_SB_EEENS1_35KernelTmaWarpSpecializedCooperativeEEENS5_IJNSA_ILi128EEENSA_ILi64EEESF_EEEaNS5_IJlSB_lEEEaSI_NS4_8TiledMMAINS4_8MMA_AtomIJNS4_4SM904GMMA26MMA_64x64x32_S32S8S8_SS_TNEEEENS4_6LayoutINS5_IJNSA_ILi2EEESB_SB_EEENS5_IJSB_NSA_ILi0EEESS_EEEEENS5_IJNS4_10UnderscoreESV_SV_EEEEENS4_13SM90_TMA_LOADENS4_14ComposedLayoutINS4_7SwizzleILi3ELi4ELi3EEENS4_18smem_ptr_flag_bitsILi8EEENSP_INS5_IJNSA_ILi8EEESF_EEENS5_IJSF_SB_EEEEEEEvNS4_8identityESY_S18_vS19_EENS_8epilogue10collective6detail29Sm90TmaWarpSpecializedAdapterINS1C_15DefaultEpilogueIaSI_SI_NS1B_6thread17LinearCombinationIaLi1EiiLNS1G_9ScaleType4KindE0ELNS_15FloatRoundStyleE2EaEENS1_15EpilogueDefaultEEEEEvvEEEEvNT_6ParamsE --------------------------
	.section	.text._ZN7cutlass13device_kernelINS_4gemm6kernel13GemmUniversalIN4cute5tupleIJiiiiEEENS1_10collective13CollectiveMmaINS1_34MainloopSm90TmaGmmaWarpSpecializedILi4ENS5_IJNS4_1CILi1EEESB_SB_EEENS1_35KernelTmaWarpSpecializedCooperativeEEENS5_IJNSA_ILi128EEENSA_ILi64EEESF_EEEaNS5_IJlSB_lEEEaSI_NS4_8TiledMMAINS4_8MMA_AtomIJNS4_4SM904GMMA26MMA_64x64x32_S32S8S8_SS_TNEEEENS4_6LayoutINS5_IJNSA_ILi2EEESB_SB_EEENS5_IJSB_NSA_ILi0EEESS_EEEEENS5_IJNS4_10UnderscoreESV_SV_EEEEENS4_13SM90_TMA_LOADENS4_14ComposedLayoutINS4_7SwizzleILi3ELi4ELi3EEENS4_18smem_ptr_flag_bitsILi8EEENSP_INS5_IJNSA_ILi8EEESF_EEENS5_IJSF_SB_EEEEEEEvNS4_8identityESY_S18_vS19_EENS_8epilogue10collective6detail29Sm90TmaWarpSpecializedAdapterINS1C_15DefaultEpilogueIaSI_SI_NS1B_6thread17LinearCombinationIaLi1EiiLNS1G_9ScaleType4KindE0ELNS_15FloatRoundStyleE2EaEENS1_15EpilogueDefaultEEEEEvvEEEEvNT_6ParamsE,"ax",@progbits
	.align	128
.text._ZN7cutlass13device_kernelINS_4gemm6kernel13GemmUniversalIN4cute5tupleIJiiiiEEENS1_10collective13CollectiveMmaINS1_34MainloopSm90TmaGmmaWarpSpecializedILi4ENS5_IJNS4_1CILi1EEESB_SB_EEENS1_35KernelTmaWarpSpecializedCooperativeEEENS5_IJNSA_ILi128EEENSA_ILi64EEESF_EEEaNS5_IJlSB_lEEEaSI_NS4_8TiledMMAINS4_8MMA_AtomIJNS4_4SM904GMMA26MMA_64x64x32_S32S8S8_SS_TNEEEENS4_6LayoutINS5_IJNSA_ILi2EEESB_SB_EEENS5_IJSB_NSA_ILi0EEESS_EEEEENS5_IJNS4_10UnderscoreESV_SV_EEEEENS4_13SM90_TMA_LOADENS4_14ComposedLayoutINS4_7SwizzleILi3ELi4ELi3EEENS4_18smem_ptr_flag_bitsILi8EEENSP_INS5_IJNSA_ILi8EEESF_EEENS5_IJSF_SB_EEEEEEEvNS4_8identityESY_S18_vS19_EENS_8epilogue10collective6detail29Sm90TmaWarpSpecializedAdapterINS1C_15DefaultEpilogueIaSI_SI_NS1B_6thread17LinearCombinationIaLi1EiiLNS1G_9ScaleType4KindE0ELNS_15FloatRoundStyleE2EaEENS1_15EpilogueDefaultEEEEEvvEEEEvNT_6ParamsE:
        .type           _ZN7cutlass13device_kernelINS_4gemm6kernel13GemmUniversalIN4cute5tupleIJiiiiEEENS1_10collective13CollectiveMmaINS1_34MainloopSm90TmaGmmaWarpSpecializedILi4ENS5_IJNS4_1CILi1EEESB_SB_EEENS1_35KernelTmaWarpSpecializedCooperativeEEENS5_IJNSA_ILi128EEENSA_ILi64EEESF_EEEaNS5_IJlSB_lEEEaSI_NS4_8TiledMMAINS4_8MMA_AtomIJNS4_4SM904GMMA26MMA_64x64x32_S32S8S8_SS_TNEEEENS4_6LayoutINS5_IJNSA_ILi2EEESB_SB_EEENS5_IJSB_NSA_ILi0EEESS_EEEEENS5_IJNS4_10UnderscoreESV_SV_EEEEENS4_13SM90_TMA_LOADENS4_14ComposedLayoutINS4_7SwizzleILi3ELi4ELi3EEENS4_18smem_ptr_flag_bitsILi8EEENSP_INS5_IJNSA_ILi8EEESF_EEENS5_IJSF_SB_EEEEEEEvNS4_8identityESY_S18_vS19_EENS_8epilogue10collective6detail29Sm90TmaWarpSpecializedAdapterINS1C_15DefaultEpilogueIaSI_SI_NS1B_6thread17LinearCombinationIaLi1EiiLNS1G_9ScaleType4KindE0ELNS_15FloatRoundStyleE2EaEENS1_15EpilogueDefaultEEEEEvvEEEEvNT_6ParamsE,@function
        .size           _ZN7cutlass13device_kernelINS_4gemm6kernel13GemmUniversalIN4cute5tupleIJiiiiEEENS1_10collective13CollectiveMmaINS1_34MainloopSm90TmaGmmaWarpSpecializedILi4ENS5_IJNS4_1CILi1EEESB_SB_EEENS1_35KernelTmaWarpSpecializedCooperativeEEENS5_IJNSA_ILi128EEENSA_ILi64EEESF_EEEaNS5_IJlSB_lEEEaSI_NS4_8TiledMMAINS4_8MMA_AtomIJNS4_4SM904GMMA26MMA_64x64x32_S32S8S8_SS_TNEEEENS4_6LayoutINS5_IJNSA_ILi2EEESB_SB_EEENS5_IJSB_NSA_ILi0EEESS_EEEEENS5_IJNS4_10UnderscoreESV_SV_EEEEENS4_13SM90_TMA_LOADENS4_14ComposedLayoutINS4_7SwizzleILi3ELi4ELi3EEENS4_18smem_ptr_flag_bitsILi8EEENSP_INS5_IJNSA_ILi8EEESF_EEENS5_IJSF_SB_EEEEEEEvNS4_8identityESY_S18_vS19_EENS_8epilogue10collective6detail29Sm90TmaWarpSpecializedAdapterINS1C_15DefaultEpilogueIaSI_SI_NS1B_6thread17LinearCombinationIaLi1EiiLNS1G_9ScaleType4KindE0ELNS_15FloatRoundStyleE2EaEENS1_15EpilogueDefaultEEEEEvvEEEEvNT_6ParamsE,(.L_x_134 - _ZN7cutlass13device_kernelINS_4gemm6kernel13GemmUniversalIN4cute5tupleIJiiiiEEENS1_10collective13CollectiveMmaINS1_34MainloopSm90TmaGmmaWarpSpecializedILi4ENS5_IJNS4_1CILi1EEESB_SB_EEENS1_35KernelTmaWarpSpecializedCooperativeEEENS5_IJNSA_ILi128EEENSA_ILi64EEESF_EEEaNS5_IJlSB_lEEEaSI_NS4_8TiledMMAINS4_8MMA_AtomIJNS4_4SM904GMMA26MMA_64x64x32_S32S8S8_SS_TNEEEENS4_6LayoutINS5_IJNSA_ILi2EEESB_SB_EEENS5_IJSB_NSA_ILi0EEESS_EEEEENS5_IJNS4_10UnderscoreESV_SV_EEEEENS4_13SM90_TMA_LOADENS4_14ComposedLayoutINS4_7SwizzleILi3ELi4ELi3EEENS4_18smem_ptr_flag_bitsILi8EEENSP_INS5_IJNSA_ILi8EEESF_EEENS5_IJSF_SB_EEEEEEEvNS4_8identityESY_S18_vS19_EENS_8epilogue10collective6detail29Sm90TmaWarpSpecializedAdapterINS1C_15DefaultEpilogueIaSI_SI_NS1B_6thread17LinearCombinationIaLi1EiiLNS1G_9ScaleType4KindE0ELNS_15FloatRoundStyleE2EaEENS1_15EpilogueDefaultEEEEEvvEEEEvNT_6ParamsE)
        .other          _ZN7cutlass13device_kernelINS_4gemm6kernel13GemmUniversalIN4cute5tupleIJiiiiEEENS1_10collective13CollectiveMmaINS1_34MainloopSm90TmaGmmaWarpSpecializedILi4ENS5_IJNS4_1CILi1EEESB_SB_EEENS1_35KernelTmaWarpSpecializedCooperativeEEENS5_IJNSA_ILi128EEENSA_ILi64EEESF_EEEaNS5_IJlSB_lEEEaSI_NS4_8TiledMMAINS4_8MMA_AtomIJNS4_4SM904GMMA26MMA_64x64x32_S32S8S8_SS_TNEEEENS4_6LayoutINS5_IJNSA_ILi2EEESB_SB_EEENS5_IJSB_NSA_ILi0EEESS_EEEEENS5_IJNS4_10UnderscoreESV_SV_EEEEENS4_13SM90_TMA_LOADENS4_14ComposedLayoutINS4_7SwizzleILi3ELi4ELi3EEENS4_18smem_ptr_flag_bitsILi8EEENSP_INS5_IJNSA_ILi8EEESF_EEENS5_IJSF_SB_EEEEEEEvNS4_8identityESY_S18_vS19_EENS_8epilogue10collective6detail29Sm90TmaWarpSpecializedAdapterINS1C_15DefaultEpilogueIaSI_SI_NS1B_6thread17LinearCombinationIaLi1EiiLNS1G_9ScaleType4KindE0ELNS_15FloatRoundStyleE2EaEENS1_15EpilogueDefaultEEEEEvvEEEEvNT_6ParamsE,@"STO_CUDA_ENTRY STV_DEFAULT"
_ZN7cutlass13device_kernelINS_4gemm6kernel13GemmUniversalIN4cute5tupleIJiiiiEEENS1_10collective13CollectiveMmaINS1_34MainloopSm90TmaGmmaWarpSpecializedILi4ENS5_IJNS4_1CILi1EEESB_SB_EEENS1_35KernelTmaWarpSpecializedCooperativeEEENS5_IJNSA_ILi128EEENSA_ILi64EEESF_EEEaNS5_IJlSB_lEEEaSI_NS4_8TiledMMAINS4_8MMA_AtomIJNS4_4SM904GMMA26MMA_64x64x32_S32S8S8_SS_TNEEEENS4_6LayoutINS5_IJNSA_ILi2EEESB_SB_EEENS5_IJSB_NSA_ILi0EEESS_EEEEENS5_IJNS4_10UnderscoreESV_SV_EEEEENS4_13SM90_TMA_LOADENS4_14ComposedLayoutINS4_7SwizzleILi3ELi4ELi3EEENS4_18smem_ptr_flag_bitsILi8EEENSP_INS5_IJNSA_ILi8EEESF_EEENS5_IJSF_SB_EEEEEEEvNS4_8identityESY_S18_vS19_EENS_8epilogue10collective6detail29Sm90TmaWarpSpecializedAdapterINS1C_15DefaultEpilogueIaSI_SI_NS1B_6thread17LinearCombinationIaLi1EiiLNS1G_9ScaleType4KindE0ELNS_15FloatRoundStyleE2EaEENS1_15EpilogueDefaultEEEEEvvEEEEvNT_6ParamsE:
[----:B------:R-:W0:Y:S01]  /*0000*/  LDC R1, c[0x0][0x28] ;  /* 0x00000a00ff017b82 */ /* 0x000e220000000800 */
[----:B------:R-:W1:Y:S01]  /*0010*/  S2R R18, SR_TID.X ;  /* 0x0000000000127919 */ /* 0x000e620000002100 */
[----:B------:R-:W-:Y:S01]  /*0020*/  ELECT P0, URZ, PT ;  /* 0x00000000003f782f */ /* 0x000fe20003800000 */
[----:B------:R-:W-:Y:S01]  /*0030*/  BSSY B0, `(.L_x_0) ;  /* 0x000000f000007945 */ /* 0x000fe20003800000 */
[--C-:B-1----:R-:W-:Y:S02]  /*0040*/  SHF.R.U32.HI R0, RZ, 0x5, R18.reuse ;  /* 0x00000005ff007819 */ /* 0x102fe40000011612 */
[----:B------:R-:W-:-:S03]  /*0050*/  SHF.R.U32.HI R2, RZ, 0x7, R18 ;  /* 0x00000007ff027819 */ /* 0x000fc60000011612 */
[----:B------:R-:W1:Y:S04]  /*0060*/  SHFL.IDX PT, R5, R0, RZ, 0x1f ;  /* 0x00001fff00057589 */ /* 0x000e6800000e0000 */
[----:B------:R2:W3:Y:S01]  /*0070*/  SHFL.IDX PT, R8, R2, RZ, 0x1f ;  /* 0x00001fff02087589 */ /* 0x0004e200000e0000 */
[----:B-1----:R-:W-:-:S13]  /*0080*/  ISETP.NE.OR P0, PT, R5, RZ, !P0 ;  /* 0x000000ff0500720c */ /* 0x002fda0004705670 */
[----:B0-23--:R-:W-:Y:S05]  /*0090*/  @P0 BRA `(.L_x_1) ;  /* 0x0000000000200947 */ /* 0x00dfea0003800000 */
[----:B------:R-:W-:Y:S02]  /*00a0*/  ULDC.64 UR4, c[0x0][0x198] ;  /* 0x0000660000047ab9 */ /* 0x000fe40000000a00 */
[----:B------:R-:W-:Y:S02]  /*00b0*/  UIADD3 UR6, UP0, UR4, 0xf0, URZ ;  /* 0x000000f004067890 */ /* 0x000fe4000ff1e03f */
[----:B------:R-:W-:Y:S02]  /*00c0*/  UIADD3 UR4, UP1, UR4, 0x1f0, URZ ;  /* 0x000001f004047890 */ /* 0x000fe4000ff3e03f */
[----:B------:R-:W-:Y:S02]  /*00d0*/  UIADD3.X UR7, URZ, UR5, URZ, UP0, !UPT ;  /* 0x000000053f077290 */ /* 0x000fe400087fe43f */
[----:B------:R-:W-:-:S07]  /*00e0*/  UIADD3.X UR5, URZ, UR5, URZ, UP1, !UPT ;  /* 0x000000053f057290 */ /* 0x000fce0008ffe43f */
[----:B------:R0:W-:Y:S02]  /*00f0*/  UTMACCTL.PF [UR6] ;  /* 0x00000000060079b9 */ /* 0x0001e40008040000 */
[----:B------:R0:W-:Y:S02]  /*0100*/  UTMACCTL.PF [UR4] ;  /* 0x00000000040079b9 */ /* 0x0001e40008040000 */
[----:B0-----:R-:W-:Y:S01]  /*0110*/  NOP ;  /* 0x0000000000007918 */ /* 0x001fe20000000000 */
.L_x_1:
[----:B------:R-:W-:Y:S05]  /*0120*/  BSYNC B0 ;  /* 0x0000000000007941 */ /* 0x000fea0003800000 */
.L_x_0:
[----:B------:R-:W0:Y:S02]  /*0130*/  SHFL.IDX PT, R2, R0, RZ, 0x1f ;  /* 0x00001fff00027589 */ /* 0x000e2400000e0000 */
[----:B0-----:R-:W-:-:S13]  /*0140*/  ISETP.NE.AND P0, PT, R2, RZ, PT ;  /* 0x000000ff0200720c */ /* 0x001fda0003f05270 */
[----:B------:R-:W-:Y:S05]  /*0150*/  @P0 BRA `(.L_x_2) ;  /* 0x0000000000580947 */ /* 0x000fea0003800000 */
[----:B------:R-:W0:Y:S01]  /*0160*/  S2UR UR8, SR_CgaCtaId ;  /* 0x00000000000879c3 */ /* 0x000e220000008800 */
[----:B------:R-:W-:Y:S01]  /*0170*/  UMOV UR4, 0x400 ;  /* 0x0000040000047882 */ /* 0x000fe20000000000 */
[----:B------:R-:W-:Y:S01]  /*0180*/  UMOV UR5, 0x1 ;  /* 0x0000000100057882 */ /* 0x000fe20000000000 */
[----:B------:R-:W-:Y:S01]  /*0190*/  UMOV UR6, 0x100 ;  /* 0x0000010000067882 */ /* 0x000fe20000000000 */
[----:B------:R-:W-:Y:S01]  /*01a0*/  ELECT P0, URZ, PT ;  /* 0x00000000003f782f */ /* 0x000fe20003800000 */
[----:B------:R-:W-:-:S04]  /*01b0*/  UIADD3 UR6, -UR6, 0x100000, URZ ;  /* 0x0010000006067890 */ /* 0x000fc8000fffe13f */
[----:B------:R-:W-:Y:S02]  /*01c0*/  USHF.L.U32 UR7, UR6, 0xb, URZ ;  /* 0x0000000b06077899 */ /* 0x000fe4000800063f */
[----:B------:R-:W-:Y:S02]  /*01d0*/  USHF.L.U32 UR6, UR6, 0x1, URZ ;  /* 0x0000000106067899 */ /* 0x000fe4000800063f */
[----:B0-----:R-:W-:Y:S02]  /*01e0*/  ULEA UR8, UR8, UR4, 0x18 ;  /* 0x0000000408087291 */ /* 0x001fe4000f8ec03f */
[----:B------:R-:W-:-:S04]  /*01f0*/  UIADD3 UR4, -UR5, 0x100000, URZ ;  /* 0x0010000005047890 */ /* 0x000fc8000fffe13f */
[----:B------:R-:W-:Y:S02]  /*0200*/  USHF.L.U32 UR5, UR4, 0xb, URZ ;  /* 0x0000000b04057899 */ /* 0x000fe4000800063f */
[----:B------:R-:W-:Y:S01]  /*0210*/  USHF.L.U32 UR4, UR4, 0x1, URZ ;  /* 0x0000000104047899 */ /* 0x000fe2000800063f */
[----:B------:R-:W0:Y:S11]  /*0220*/  FENCE.VIEW.ASYNC.S ;  /* 0x00000000000073c6 */ /* 0x000e360000000000 */
[----:B0-----:R0:W1:Y:S01]  /*0230*/  SYNCS.EXCH.64 URZ, [UR8], UR4 ;  /* 0x00000004083f75b2 */ /* 0x0010620008000100 */
[----:B------:R0:W2:Y:S01]  /*0240*/  SYNCS.EXCH.64 URZ, [UR8+0x20], UR6 ;  /* 0x00002006083f75b2 */ /* 0x0000a20008000100 */
[----:B------:R0:W3:Y:S01]  /*0250*/  SYNCS.EXCH.64 URZ, [UR8+0x8], UR4 ;  /* 0x00000804083f75b2 */ /* 0x0000e20008000100 */
[----:B------:R0:W4:Y:S01]  /*0260*/  SYNCS.EXCH.64 URZ, [UR8+0x28], UR6 ;  /* 0x00002806083f75b2 */ /* 0x0001220008000100 */
[----:B------:R0:W0:Y:S01]  /*0270*/  SYNCS.EXCH.64 URZ, [UR8+0x10], UR4 ;  /* 0x00001004083f75b2 */ /* 0x0000220008000100 */
[----:B------:R0:W0:Y:S01]  /*0280*/  SYNCS.EXCH.64 URZ, [UR8+0x30], UR6 ;  /* 0x00003006083f75b2 */ /* 0x0000220008000100 */
[----:B------:R0:W0:Y:S01]  /*0290*/  SYNCS.EXCH.64 URZ, [UR8+0x18], UR4 ;  /* 0x00001804083f75b2 */ /* 0x0000220008000100 */
[----:B------:R0:W0:Y:S01]  /*02a0*/  SYNCS.EXCH.64 URZ, [UR8+0x38], UR6 ;  /* 0x00003806083f75b2 */ /* 0x0000220008000100 */
[----:B------:R-:W-:Y:S01]  /*02b0*/  NOP ;  /* 0x0000000000007918 */ /* 0x000fe20000000000 */
.L_x_2:
[----:B------:R-:W5:Y:S01]  /*02c0*/  SHFL.IDX PT, R0, R0, RZ, 0x1f ;  /* 0x00001fff00007589 */ /* 0x000f6200000e0000 */
[----:B------:R-:W-:Y:S01]  /*02d0*/  ELECT P0, URZ, PT ;  /* 0x00000000003f782f */ /* 0x000fe20003800000 */
[----:B------:R-:W1:Y:S01]  /*02e0*/  LDC R2, c[0x0][0x65c] ;  /* 0x00019700ff027b82 */ /* 0x000e620000000800 */
[----:B------:R-:W-:Y:S01]  /*02f0*/  SHF.R.S32.HI R6, RZ, 0x1f, R5 ;  /* 0x0000001fff067819 */ /* 0x000fe20000011405 */
[----:B------:R-:W2:Y:S01]  /*0300*/  S2R R3, SR_CTAID.Y ;  /* 0x0000000000037919 */ /* 0x000ea20000002600 */
[----:B0-----:R-:W-:Y:S01]  /*0310*/  UMOV UR4, 0x20 ;  /* 0x0000002000047882 */ /* 0x001fe20000000000 */
[----:B------:R-:W-:Y:S01]  /*0320*/  ISETP.NE.AND P2, PT, R8, RZ, PT ;  /* 0x000000ff0800720c */ /* 0x000fe20003f45270 */
[----:B------:R-:W-:Y:S01]  /*0330*/  NOP ;  /* 0x0000000000007918 */ /* 0x000fe20000000000 */
[----:B------:R-:W0:Y:S01]  /*0340*/  S2R R4, SR_CTAID.X ;  /* 0x0000000000047919 */ /* 0x000e220000002500 */
[----:B------:R-:W-:Y:S01]  /*0350*/  LEA.HI R6, R6, R5, RZ, 0x2 ;  /* 0x0000000506067211 */ /* 0x000fe200078f10ff */
[----:B------:R-:W-:Y:S01]  /*0360*/  NOP ;  /* 0x0000000000007918 */ /* 0x000fe20000000000 */
[----:B-----5:R-:W-:-:S02]  /*0370*/  ISETP.NE.OR P0, PT, R0, RZ, !P0 ;  /* 0x000000ff0000720c */ /* 0x020fc40004705670 */
[----:B-1----:R-:W-:-:S04]  /*0380*/  ISETP.NE.AND P3, PT, R2, 0x1, PT ;  /* 0x000000010200780c */ /* 0x002fc80003f65270 */
[----:B------:R-:W-:Y:S02]  /*0390*/  P2R R0, PR, RZ, 0x8 ;  /* 0x00000008ff007803 */ /* 0x000fe40000000000 */
[----:B------:R-:W-:-:S05]  /*03a0*/  LOP3.LUT R0, R6, 0xfffffffc, RZ, 0xc0, !PT ;  /* 0xfffffffc06007812 */ /* 0x000fca00078ec0ff */
[----:B------:R-:W-:Y:S01]  /*03b0*/  VOTEU.ALL UP0, P0 ;  /* 0x00000000003f7886 */ /* 0x000fe20000000000 */
[----:B------:R-:W-:Y:S01]  /*03c0*/  IMAD.IADD R0, R5, 0x1, -R0 ;  /* 0x0000000105007824 */ /* 0x000fe200078e0a00 */
[----:B------:R-:W0:Y:S01]  /*03d0*/  @P3 LDC R17, c[0x0][0x10] ;  /* 0x00000400ff113b82 */ /* 0x000e220000000800 */
[----:B------:R-:W-:Y:S01]  /*03e0*/  VOTEU.ALL UP1, P0 ;  /* 0x00000000003f7886 */ /* 0x000fe20000020000 */
[----:B--2---:R-:W-:Y:S01]  /*03f0*/  @P3 IMAD.MOV.U32 R6, RZ, RZ, R3 ;  /* 0x000000ffff063224 */ /* 0x004fe200078e0003 */
[----:B------:R-:W-:Y:S01]  /*0400*/  @!UP0 UMOV UR6, 0x400 ;  /* 0x0000040000068882 */ /* 0x000fe20000000000 */
[----:B------:R-:W-:-:S04]  /*0410*/  @!UP0 UIADD3 UR4, -UR4, 0x100000, URZ ;  /* 0x0010000004048890 */ /* 0x000fc8000fffe13f */
[----:B------:R-:W-:Y:S02]  /*0420*/  @!UP0 USHF.L.U32 UR5, UR4, 0xb, URZ ;  /* 0x0000000b04058899 */ /* 0x000fe4000800063f */
[----:B------:R-:W-:Y:S01]  /*0430*/  @!UP0 USHF.L.U32 UR4, UR4, 0x1, URZ ;  /* 0x0000000104048899 */ /* 0x000fe2000800063f */
[----:B------:R-:W-:Y:S02]  /*0440*/  @P3 IMAD.MOV.U32 R7, RZ, RZ, RZ ;  /* 0x000000ffff073224 */ /* 0x000fe400078e00ff */
[----:B------:R-:W-:Y:S01]  /*0450*/  IMAD.MOV.U32 R5, RZ, RZ, RZ ;  /* 0x000000ffff057224 */ /* 0x000fe200078e00ff */
[----:B------:R-:W1:Y:S01]  /*0460*/  @!UP0 S2UR UR7, SR_CgaCtaId ;  /* 0x00000000000789c3 */ /* 0x000e620000008800 */
[----:B------:R-:W-:-:S07]  /*0470*/  @P3 IMAD.MOV.U32 R11, RZ, RZ, RZ ;  /* 0x000000ffff0b3224 */ /* 0x000fce00078e00ff */
[----:B------:R-:W2:Y:S01]  /*0480*/  @!P3 LDC R9, c[0x0][0xc] ;  /* 0x00000300ff09bb82 */ /* 0x000ea20000000800 */
[----:B0-----:R-:W-:-:S04]  /*0490*/  @P3 IMAD.WIDE.U32 R16, R4, R17, R6 ;  /* 0x0000001104103225 */ /* 0x001fc800078e0006 */
[----:B------:R-:W-:Y:S01]  /*04a0*/  @P3 IMAD.IADD R17, R17, 0x1, R11 ;  /* 0x0000000111113824 */ /* 0x000fe200078e020b */
[----:B-1----:R-:W-:Y:S01]  /*04b0*/  @!UP0 ULEA UR6, UR7, UR6, 0x18 ;  /* 0x0000000607068291 */ /* 0x002fe2000f8ec03f */
[----:B------:R-:W-:Y:S01]  /*04c0*/  VOTEU.ALL UP0, P0 ;  /* 0x00000000003f7886 */ /* 0x000fe20000000000 */
[----:B------:R-:W-:-:S04]  /*04d0*/  ISETP.NE.AND P0, PT, R0, 0x3, PT ;  /* 0x000000030000780c */ /* 0x000fc80003f05270 */
[----:B------:R-:W-:Y:S01]  /*04e0*/  ISETP.EQ.OR P0, PT, R0, RZ, !P0 ;  /* 0x000000ff0000720c */ /* 0x000fe20004702670 */
[----:B--2---:R-:W-:-:S03]  /*04f0*/  @!P3 IMAD.WIDE.U32 R6, R9, R3, R4 ;  /* 0x000000030906b225 */ /* 0x004fc600078e0004 */
[C---:B------:R-:W-:Y:S01]  /*0500*/  ISETP.EQ.AND P0, PT, R8.reuse, RZ, P0 ;  /* 0x000000ff0800720c */ /* 0x040fe20000702270 */
[----:B------:R-:W-:Y:S01]  /*0510*/  VIADD R8, R8, 0xffffffff ;  /* 0xffffffff08087836 */ /* 0x000fe20000000000 */
[----:B------:R-:W0:Y:S02]  /*0520*/  FENCE.VIEW.ASYNC.S ;  /* 0x00000000000073c6 */ /* 0x000e240000000000 */
[----:B0-----:R0:W3:Y:S01]  /*0530*/  @!UP0 SYNCS.EXCH.64 URZ, [UR6+0x50], UR4 ;  /* 0x00005004063f85b2 */ /* 0x0010e20008000100 */
[----:B------:R-:W-:Y:S01]  /*0540*/  @!P3 IMAD.MOV.U32 R16, RZ, RZ, R6 ;  /* 0x000000ffff10b224 */ /* 0x000fe200078e0006 */
[----:B------:R-:W-:Y:S01]  /*0550*/  SEL R19, RZ, 0x1, !P0 ;  /* 0x00000001ff137807 */ /* 0x000fe20004000000 */
[----:B------:R-:W-:Y:S01]  /*0560*/  @!P3 IMAD.MOV.U32 R17, RZ, RZ, R7 ;  /* 0x000000ffff11b224 */ /* 0x000fe200078e0007 */
[----:B------:R-:W-:-:S04]  /*0570*/  ISETP.GE.U32.AND P1, PT, R8, 0x2, PT ;  /* 0x000000020800780c */ /* 0x000fc80003f26070 */
[----:B------:R-:W-:Y:S01]  /*0580*/  SEL R19, R19, 0x2, P1 ;  /* 0x0000000213137807 */ /* 0x000fe20000800000 */
[----:B------:R0:W3:Y:S01]  /*0590*/  @!UP1 SYNCS.EXCH.64 URZ, [UR6+0x58], UR4 ;  /* 0x00005804063f95b2 */ /* 0x0000e20008000100 */
[----:B------:R-:W-:Y:S01]  /*05a0*/  NOP ;  /* 0x0000000000007918 */ /* 0x000fe20000000000 */
[----:B---34-:R-:W-:Y:S06]  /*05b0*/  BAR.SYNC.DEFER_BLOCKING 0x0 ;  /* 0x0000000000007b1d */ /* 0x018fec0000010000 */
[----:B------:R-:W-:Y:S05]  /*05c0*/  @!P2 BRA `(.L_x_3) ;  /* 0x000000380098a947 */ /* 0x000fea0003800000 */
[----:B------:R-:W-:-:S13]  /*05d0*/  ISETP.GT.U32.AND P0, PT, R8, 0x1, PT ;  /* 0x000000010800780c */ /* 0x000fda0003f04070 */
[----:B0-----:R-:W-:Y:S05]  /*05e0*/  @P0 EXIT ;  /* 0x000000000000094d */ /* 0x001fea0003800000 */
[----:B------:R-:W-:Y:S01]  /*05f0*/  ULDC.64 UR4, c[0x0][0x650] ;  /* 0x0001940000047ab9 */ /* 0x000fe20000000a00 */
[----:B------:R-:W-:Y:S01]  /*0600*/  PRMT R0, RZ, 0x7610, R0 ;  /* 0x00007610ff007816 */ /* 0x000fe20000000000 */
[----:B------:R-:W-:Y:S01]  /*0610*/  IMAD.MOV.U32 R57, RZ, RZ, -0x1 ;  /* 0xffffffffff397424 */ /* 0x000fe200078e00ff */
[----:B------:R-:W-:Y:S01]  /*0620*/  ISETP.GE.U32.AND P0, PT, R16, UR4, PT ;  /* 0x0000000410007c0c */ /* 0x000fe2000bf06070 */
[----:B------:R-:W-:Y:S02]  /*0630*/  IMAD.MOV.U32 R58, RZ, RZ, -0x1 ;  /* 0xffffffffff3a7424 */ /* 0x000fe400078e00ff */
[----:B------:R-:W-:Y:S01]  /*0640*/  IMAD.MOV.U32 R59, RZ, RZ, -0x1 ;  /* 0xffffffffff3b7424 */ /* 0x000fe200078e00ff */
[----:B------:R-:W-:-:S13]  /*0650*/  ISETP.GE.U32.AND.EX P0, PT, R17, UR5, PT, P0 ;  /* 0x0000000511007c0c */ /* 0x000fda000bf06100 */
[----:B------:R-:W-:Y:S05]  /*0660*/  @P0 BRA `(.L_x_4) ;  /* 0x0000000400540947 */ /* 0x000fea0003800000 */
[----:B------:R-:W0:Y:S01]  /*0670*/  LDC.64 R14, c[0x0][0x628] ;  /* 0x00018a00ff0e7b82 */ /* 0x000e220000000a00 */
[----:B------:R-:W-:Y:S02]  /*0680*/  IMAD.MOV.U32 R6, RZ, RZ, R16 ;  /* 0x000000ffff067224 */ /* 0x000fe400078e0010 */
[----:B------:R-:W-:-:S05]  /*0690*/  IMAD.MOV.U32 R7, RZ, RZ, R17 ;  /* 0x000000ffff077224 */ /* 0x000fca00078e0011 */
[----:B------:R-:W1:Y:S08]  /*06a0*/  LDC R0, c[0x0][0x630] ;  /* 0x00018c00ff007b82 */ /* 0x000e700000000800 */
[----:B------:R-:W2:Y:S01]  /*06b0*/  LDC.64 R20, c[0x0][0x620] ;  /* 0x00018800ff147b82 */ /* 0x000ea20000000a00 */
[----:B0-----:R-:W-:-:S04]  /*06c0*/  ISETP.NE.U32.AND P0, PT, R14, RZ, PT ;  /* 0x000000ff0e00720c */ /* 0x001fc80003f05070 */
[----:B------:R-:W-:-:S13]  /*06d0*/  ISETP.NE.AND.EX P0, PT, R15, RZ, PT, P0 ;  /* 0x000000ff0f00720c */ /* 0x000fda0003f05300 */
[----:B-12---:R-:W-:Y:S05]  /*06e0*/  @!P0 BRA `(.L_x_5) ;  /* 0x0000000000288947 */ /* 0x006fea0003800000 */
[----:B------:R-:W0:Y:S02]  /*06f0*/  LDC R11, c[0x0][0x634] ;  /* 0x00018d00ff0b7b82 */ /* 0x000e240000000800 */
[----:B0-----:R-:W-:-:S05]  /*0700*/  IADD3 R11, P0, R16, R11, RZ ;  /* 0x0000000b100b7210 */ /* 0x001fca0007f1e0ff */
[----:B------:R-:W-:-:S04]  /*0710*/  IMAD.X R13, RZ, RZ, R17, P0 ;  /* 0x000000ffff0d7224 */ /* 0x000fc800000e0611 */
[----:B------:R-:W-:-:S04]  /*0720*/  IMAD.WIDE.U32 R6, R13, R14, RZ ;  /* 0x0000000e0d067225 */ /* 0x000fc800078e00ff */
[----:B------:R-:W-:-:S04]  /*0730*/  IMAD.WIDE.U32 R8, P0, R11, R15, R6 ;  /* 0x0000000f0b087225 */ /* 0x000fc80007800006 */
[----:B------:R-:W-:-:S04]  /*0740*/  IMAD.WIDE.U32 R6, R11, R14, RZ ;  /* 0x0000000e0b067225 */ /* 0x000fc800078e00ff */
[----:B------:R-:W-:Y:S01]  /*0750*/  IMAD.X R11, RZ, RZ, RZ, P0 ;  /* 0x000000ffff0b7224 */ /* 0x000fe200000e06ff */
[----:B------:R-:W-:Y:S01]  /*0760*/  IADD3 RZ, P0, R7, R8, RZ ;  /* 0x0000000807ff7210 */ /* 0x000fe20007f1e0ff */
[----:B------:R-:W-:-:S04]  /*0770*/  IMAD.MOV.U32 R10, RZ, RZ, R9 ;  /* 0x000000ffff0a7224 */ /* 0x000fc800078e0009 */
[----:B------:R-:W-:-:S08]  /*0780*/  IMAD.WIDE.U32.X R6, R13, R15, R10, P0 ;  /* 0x0000000f0d067225 */ /* 0x000fd000000e040a */
.L_x_5:
[-CC-:B------:R-:W-:Y:S01]  /*0790*/  SHF.R.U64 R59, R6, R0.reuse, R7.reuse ;  /* 0x00000000063b7219 */ /* 0x180fe20000001207 */
[----:B------:R-:W0:Y:S01]  /*07a0*/  LDC R10, c[0x0][0x618] ;  /* 0x00018600ff0a7b82 */ /* 0x000e220000000800 */
[----:B------:R-:W-:Y:S01]  /*07b0*/  SHF.R.U32.HI R5, RZ, R0, R7 ;  /* 0x00000000ff057219 */ /* 0x000fe20000011607 */
[----:B------:R-:W-:Y:S01]  /*07c0*/  ULDC UR4, c[0x0][0x150] ;  /* 0x0000540000047ab9 */ /* 0x000fe20000000800 */
[----:B------:R-:W-:Y:S02]  /*07d0*/  IADD3 R9, P0, RZ, -R59, RZ ;  /* 0x8000003bff097210 */ /* 0x000fe40007f1e0ff */
[----:B------:R-:W-:-:S03]  /*07e0*/  I2FP.F32.U32 R0, R4 ;  /* 0x0000000400007245 */ /* 0x000fc60000201000 */
[----:B------:R-:W1:Y:S01]  /*07f0*/  LDC.64 R26, c[0x0][0x640] ;  /* 0x00019000ff1a7b82 */ /* 0x000e620000000a00 */
[----:B------:R-:W-:Y:S02]  /*0800*/  IMAD.X R11, RZ, RZ, ~R5, P0 ;  /* 0x000000ffff0b7224 */ /* 0x000fe400000e0e05 */
[----:B------:R-:W-:Y:S01]  /*0810*/  FMUL R0, R0, UR4 ;  /* 0x0000000400007c20 */ /* 0x000fe20008400000 */
[----:B------:R-:W-:Y:S01]  /*0820*/  IMAD.WIDE.U32 R6, R9, R20, R16 ;  /* 0x0000001409067225 */ /* 0x000fe200078e0010 */
[----:B------:R-:W-:-:S03]  /*0830*/  ULDC UR4, c[0x0][0x154] ;  /* 0x0000550000047ab9 */ /* 0x000fc60000000800 */
[----:B------:R-:W-:Y:S01]  /*0840*/  IMAD R8, R11, R20, RZ ;  /* 0x000000140b087224 */ /* 0x000fe200078e02ff */
[----:B------:R-:W2:Y:S01]  /*0850*/  LDC R5, c[0x0][0x144] ;  /* 0x00005100ff057b82 */ /* 0x000ea20000000800 */
[----:B------:R-:W3:Y:S02]  /*0860*/  F2I.U32.TRUNC.NTZ R0, R0 ;  /* 0x0000000000007305 */ /* 0x000ee4000020f000 */
[----:B------:R-:W-:-:S04]  /*0870*/  IMAD R9, R9, R21, R8 ;  /* 0x0000001509097224 */ /* 0x000fc800078e0208 */
[----:B------:R-:W-:Y:S01]  /*0880*/  IMAD.IADD R7, R7, 0x1, R9 ;  /* 0x0000000107077824 */ /* 0x000fe200078e0209 */
[----:B------:R-:W4:Y:S01]  /*0890*/  LDC R12, c[0x0][0x608] ;  /* 0x00018200ff0c7b82 */ /* 0x000f220000000800 */
[----:B------:R-:W-:-:S03]  /*08a0*/  IMAD.MOV.U32 R9, RZ, RZ, -0x1 ;  /* 0xffffffffff097424 */ /* 0x000fc600078e00ff */
[-CC-:B0-----:R-:W-:Y:S02]  /*08b0*/  SHF.R.U64 R20, R6, R10.reuse, R7.reuse ;  /* 0x0000000a06147219 */ /* 0x181fe40000001207 */
[----:B------:R-:W-:Y:S02]  /*08c0*/  I2FP.F32.U32 R6, R3 ;  /* 0x0000000300067245 */ /* 0x000fe40000201000 */
[----:B------:R-:W0:Y:S01]  /*08d0*/  LDC R24, c[0x0][0x658] ;  /* 0x00019600ff187b82 */ /* 0x000e220000000800 */
[----:B-1----:R-:W-:Y:S01]  /*08e0*/  ISETP.NE.U32.AND P0, PT, R26, RZ, PT ;  /* 0x000000ff1a00720c */ /* 0x002fe20003f05070 */
[----:B---3--:R-:W-:Y:S01]  /*08f0*/  IMAD.MOV R8, RZ, RZ, -R0 ;  /* 0x000000ffff087224 */ /* 0x008fe200078e0a00 */
[----:B------:R-:W-:Y:S01]  /*0900*/  SHF.R.U32.HI R7, RZ, R10, R7 ;  /* 0x0000000aff077219 */ /* 0x000fe20000011607 */
[----:B------:R-:W-:Y:S01]  /*0910*/  FMUL R6, R6, UR4 ;  /* 0x0000000406067c20 */ /* 0x000fe20008400000 */
[----:B------:R-:W-:-:S03]  /*0920*/  ISETP.NE.AND.EX P0, PT, R27, RZ, PT, P0 ;  /* 0x000000ff1b00720c */ /* 0x000fc60003f05300 */
[----:B------:R-:W1:Y:S01]  /*0930*/  LDC R14, c[0x0][0x148] ;  /* 0x00005200ff0e7b82 */ /* 0x000e620000000800 */
[----:B--2---:R-:W-:-:S07]  /*0940*/  IMAD R0, R5, R8, R4 ;  /* 0x0000000805007224 */ /* 0x004fce00078e0204 */
[----:B------:R-:W2:Y:S01]  /*0950*/  LDC R22, c[0x0][0x600] ;  /* 0x00018000ff167b82 */ /* 0x000ea20000000800 */
[-CC-:B----4-:R-:W-:Y:S02]  /*0960*/  SHF.R.U64 R28, R20, R12.reuse, R7.reuse ;  /* 0x0000000c141c7219 */ /* 0x190fe40000001207 */
[----:B------:R-:W-:Y:S01]  /*0970*/  SHF.R.U32.HI R5, RZ, R12, R7 ;  /* 0x0000000cff057219 */ /* 0x000fe20000011607 */
[----:B------:R-:W-:Y:S01]  /*0980*/  IMAD.MOV.U32 R7, RZ, RZ, 0x1 ;  /* 0x00000001ff077424 */ /* 0x000fe200078e00ff */
[----:B------:R3:W4:Y:S03]  /*0990*/  F2I.U32.TRUNC.NTZ R12, R6 ;  /* 0x00000006000c7305 */ /* 0x000726000020f000 */
[----:B------:R-:W1:Y:S01]  /*09a0*/  LDC R15, c[0x0][0x648] ;  /* 0x00019200ff0f7b82 */ /* 0x000e620000000800 */
[-C--:B0-----:R-:W-:Y:S02]  /*09b0*/  SHF.L.U32 R4, R9, R24.reuse, RZ ;  /* 0x0000001809047219 */ /* 0x081fe400000006ff */
[----:B------:R-:W-:-:S02]  /*09c0*/  SHF.R.U64 R30, R28, R24, R5 ;  /* 0x000000181c1e7219 */ /* 0x000fc40000001205 */
[----:B------:R-:W-:Y:S02]  /*09d0*/  LOP3.LUT R11, RZ, R4, RZ, 0x33, !PT ;  /* 0x00000004ff0b7212 */ /* 0x000fe400078e33ff */
[-C--:B------:R-:W-:Y:S01]  /*09e0*/  SHF.R.U32.HI R5, RZ, R24.reuse, R5 ;  /* 0x00000018ff057219 */ /* 0x080fe20000011605 */
[----:B------:R-:W0:Y:S01]  /*09f0*/  LDC R21, c[0x0][0x638] ;  /* 0x00018e00ff157b82 */ /* 0x000e220000000800 */
[----:B------:R-:W-:Y:S01]  /*0a00*/  SHF.L.U32 R10, R7, R24, RZ ;  /* 0x00000018070a7219 */ /* 0x000fe200000006ff */
[----:B------:R-:W-:-:S06]  /*0a10*/  IMAD.MOV.U32 R4, RZ, RZ, R30 ;  /* 0x000000ffff047224 */ /* 0x000fcc00078e001e */
[----:B------:R-:W0:Y:S01]  /*0a20*/  LDC R57, c[0x0][0x610] ;  /* 0x00018400ff397b82 */ /* 0x000e220000000800 */
[----:B---34-:R-:W-:Y:S05]  /*0a30*/  @!P0 BRA `(.L_x_6) ;  /* 0x0000000000288947 */ /* 0x018fea0003800000 */
[----:B------:R-:W3:Y:S02]  /*0a40*/  LDC R9, c[0x0][0x64c] ;  /* 0x00019300ff097b82 */ /* 0x000ee40000000800 */
[----:B---3--:R-:W-:-:S05]  /*0a50*/  IADD3 R9, P0, R30, R9, RZ ;  /* 0x000000091e097210 */ /* 0x008fca0007f1e0ff */
        /* <DEDUP_REMOVED lines=8> */
.L_x_6:
[----:B-1----:R-:W-:Y:S01]  /*0ae0*/  SHF.R.U64 R4, R4, R15, R5 ;  /* 0x0000000f04047219 */ /* 0x002fe20000001205 */
[----:B--2---:R-:W-:Y:S01]  /*0af0*/  VIADD R5, R22, 0xffffffff ;  /* 0xffffffff16057836 */ /* 0x004fe20000000000 */
[----:B------:R-:W-:Y:S01]  /*0b00*/  LOP3.LUT R11, R28, R11, RZ, 0xc0, !PT ;  /* 0x0000000b1c0b7212 */ /* 0x000fe200078ec0ff */
[----:B------:R-:W-:Y:S02]  /*0b10*/  IMAD.MOV R12, RZ, RZ, -R12 ;  /* 0x000000ffff0c7224 */ /* 0x000fe400078e0a0c */
[----:B------:R-:W-:Y:S02]  /*0b20*/  IMAD.MOV R6, RZ, RZ, -R4 ;  /* 0x000000ffff067224 */ /* 0x000fe400078e0a04 */
[----:B------:R-:W-:Y:S01]  /*0b30*/  IMAD R11, R10, R4, R11 ;  /* 0x000000040a0b7224 */ /* 0x000fe200078e020b */
[----:B------:R-:W-:Y:S01]  /*0b40*/  LOP3.LUT R4, R20, R5, RZ, 0xc0, !PT ;  /* 0x0000000514047212 */ /* 0x000fe200078ec0ff */
[----:B------:R-:W-:Y:S02]  /*0b50*/  @P3 IMAD R0, R14, R12, R3 ;  /* 0x0000000c0e003224 */ /* 0x000fe400078e0203 */
[----:B0-----:R-:W-:-:S02]  /*0b60*/  IMAD R3, R6, R21, R30 ;  /* 0x0000001506037224 */ /* 0x001fc400078e021e */
[----:B------:R-:W-:Y:S02]  /*0b70*/  IMAD R57, R11, R57, R0 ;  /* 0x000000390b397224 */ /* 0x000fe400078e0200 */
[----:B------:R-:W-:Y:S02]  /*0b80*/  IMAD R4, R3, R22, R4 ;  /* 0x0000001603047224 */ /* 0x000fe400078e0204 */
[----:B------:R-:W-:-:S03]  /*0b90*/  IMAD.MOV.U32 R0, RZ, RZ, 0x1 ;  /* 0x00000001ff007424 */ /* 0x000fc600078e00ff */
[----:B------:R-:W-:Y:S02]  /*0ba0*/  SEL R58, R4, R57, !P3 ;  /* 0x00000039043a7207 */ /* 0x000fe40005800000 */
[----:B------:R-:W-:-:S07]  /*0bb0*/  SEL R57, R57, R4, !P3 ;  /* 0x0000000439397207 */ /* 0x000fce0005800000 */
.L_x_4:
[----:B------:R-:W-:-:S08]  /*0bc0*/  NOP ;  /* 0x0000000000007918 */ /* 0x000fd00000000000 */
[----:B------:R-:W0:Y:S02]  /*0bd0*/  USETMAXREG.TRY_ALLOC.CTAPOOL UP0, 0xe8 ;  /* 0x000000e8000079c8 */ /* 0x000e240008000600 */
[----:B0-----:R-:W-:-:S13]  /*0be0*/  PLOP3.LUT P0, PT, PT, PT, UP0, 0x80, 0x0 ;  /* 0x000000000000781c */ /* 0x001fda0003f0f008 */
[----:B------:R-:W-:Y:S05]  /*0bf0*/  @!P0 BRA `(.L_x_4) ;  /* 0xfffffffc00f08947 */ /* 0x000fea000383ffff */
[----:B------:R-:W-:Y:S01]  /*0c00*/  ULDC.64 UR4, c[0x0][0x598] ;  /* 0x0001660000047ab9 */ /* 0x000fe20000000a00 */
[----:B------:R-:W-:Y:S01]  /*0c10*/  ULDC.64 UR36, c[0x0][0x208] ;  /* 0x0000820000247ab9 */ /* 0x000fe20000000a00 */
[----:B------:R-:W-:-:S04]  /*0c20*/  ISETP.NE.U32.AND P0, PT, RZ, UR4, PT ;  /* 0x00000004ff007c0c */ /* 0x000fc8000bf05070 */
[----:B------:R-:W-:-:S13]  /*0c30*/  ISETP.NE.AND.EX P0, PT, RZ, UR5, PT, P0 ;  /* 0x00000005ff007c0c */ /* 0x000fda000bf05300 */
[----:B------:R-:W-:Y:S05]  /*0c40*/  @!P0 BRA `(.L_x_7) ;  /* 0x00000000001c8947 */ /* 0x000fea0003800000 */
[----:B------:R-:W0:Y:S02]  /*0c50*/  LDC.64 R4, c[0x0][0x598] ;  /* 0x00016600ff047b82 */ /* 0x000e240000000a00 */
[----:B0-----:R-:W2:Y:S02]  /*0c60*/  LDG.E.64 R4, desc[UR36][R4.64] ;  /* 0x0000002404047981 */ /* 0x001ea4000c1e1b00 */
[----:B--2---:R-:W-:-:S04]  /*0c70*/  ISETP.NE.U32.AND P0, PT, R4, RZ, PT ;  /* 0x000000ff0400720c */ /* 0x004fc80003f05070 */
[----:B------:R-:W-:-:S13]  /*0c80*/  ISETP.NE.AND.EX P0, PT, R5, RZ, PT, P0 ;  /* 0x000000ff0500720c */ /* 0x000fda0003f05300 */
[----:B------:R-:W-:Y:S05]  /*0c90*/  @!P0 BRA `(.L_x_7) ;  /* 0x0000000000088947 */ /* 0x000fea0003800000 */
[----:B------:R0:W5:Y:S01]  /*0ca0*/  LD.E R22, desc[UR36][R4.64] ;  /* 0x0000002404167980 */ /* 0x000162000c101900 */
[----:B------:R-:W-:Y:S05]  /*0cb0*/  BRA `(.L_x_8) ;  /* 0x0000000000247947 */ /* 0x000fea0003800000 */
.L_x_7:
[----:B------:R-:W-:Y:S02]  /*0cc0*/  ULDC.64 UR4, c[0x0][0x588] ;  /* 0x0001620000047ab9 */ /* 0x000fe40000000a00 */
[----:B------:R-:W-:-:S04]  /*0cd0*/  ISETP.NE.U32.AND P0, PT, RZ, UR4, PT ;  /* 0x00000004ff007c0c */ /* 0x000fc8000bf05070 */
[----:B------:R-:W-:-:S13]  /*0ce0*/  ISETP.NE.AND.EX P0, PT, RZ, UR5, PT, P0 ;  /* 0x00000005ff007c0c */ /* 0x000fda000bf05300 */
[----:B------:R-:W-:Y:S05]  /*0cf0*/  @!P0 BRA `(.L_x_9) ;  /* 0x00000000000c8947 */ /* 0x000fea0003800000 */
[----:B------:R-:W0:Y:S02]  /*0d00*/  LDC.64 R22, c[0x0][0x588] ;  /* 0x00016200ff167b82 */ /* 0x000e240000000a00 */
[----:B0-----:R1:W5:Y:S01]  /*0d10*/  LDG.E R22, desc[UR36][R22.64] ;  /* 0x0000002416167981 */ /* 0x001362000c1e1900 */
[----:B------:R-:W-:Y:S05]  /*0d20*/  BRA `(.L_x_8) ;  /* 0x0000000000087947 */ /* 0x000fea0003800000 */
.L_x_9:
[----:B------:R-:W-:Y:S02]  /*0d30*/  ULDC UR4, c[0x0][0x580] ;  /* 0x0001600000047ab9 */ /* 0x000fe40000000800 */
[----:B------:R-:W-:-:S07]  /*0d40*/  IMAD.U32 R22, RZ, RZ, UR4 ;  /* 0x00000004ff167e24 */ /* 0x000fce000f8e00ff */
.L_x_8:
[----:B------:R-:W-:Y:S02]  /*0d50*/  ULDC.64 UR4, c[0x0][0x5a0] ;  /* 0x0001680000047ab9 */ /* 0x000fe40000000a00 */
[----:B------:R-:W-:-:S04]  /*0d60*/  ISETP.NE.U32.AND P0, PT, RZ, UR4, PT ;  /* 0x00000004ff007c0c */ /* 0x000fc8000bf05070 */
[----:B------:R-:W-:-:S13]  /*0d70*/  ISETP.NE.AND.EX P0, PT, RZ, UR5, PT, P0 ;  /* 0x00000005ff007c0c */ /* 0x000fda000bf05300 */
[----:B------:R-:W-:Y:S05]  /*0d80*/  @!P0 BRA `(.L_x_10) ;  /* 0x00000000001c8947 */ /* 0x000fea0003800000 */
[----:B0-----:R-:W0:Y:S02]  /*0d90*/  LDC.64 R4, c[0x0][0x5a0] ;  /* 0x00016800ff047b82 */ /* 0x001e240000000a00 */
[----:B0-----:R-:W2:Y:S02]  /*0da0*/  LDG.E.64 R4, desc[UR36][R4.64] ;  /* 0x0000002404047981 */ /* 0x001ea4000c1e1b00 */
[----:B--2---:R-:W-:-:S04]  /*0db0*/  ISETP.NE.U32.AND P0, PT, R4, RZ, PT ;  /* 0x000000ff0400720c */ /* 0x004fc80003f05070 */
[----:B------:R-:W-:-:S13]  /*0dc0*/  ISETP.NE.AND.EX P0, PT, R5, RZ, PT, P0 ;  /* 0x000000ff0500720c */ /* 0x000fda0003f05300 */
[----:B------:R-:W-:Y:S05]  /*0dd0*/  @!P0 BRA `(.L_x_10) ;  /* 0x0000000000088947 */ /* 0x000fea0003800000 */
[----:B-1----:R0:W5:Y:S01]  /*0de0*/  LD.E R23, desc[UR36][R4.64] ;  /* 0x0000002404177980 */ /* 0x002162000c101900 */
[----:B------:R-:W-:Y:S05]  /*0df0*/  BRA `(.L_x_11) ;  /* 0x0000000000247947 */ /* 0x000fea0003800000 */
.L_x_10:
[----:B------:R-:W-:Y:S02]  /*0e00*/  ULDC.64 UR4, c[0x0][0x590] ;  /* 0x0001640000047ab9 */ /* 0x000fe40000000a00 */
[----:B------:R-:W-:-:S04]  /*0e10*/  ISETP.NE.U32.AND P0, PT, RZ, UR4, PT ;  /* 0x00000004ff007c0c */ /* 0x000fc8000bf05070 */
[----:B------:R-:W-:-:S13]  /*0e20*/  ISETP.NE.AND.EX P0, PT, RZ, UR5, PT, P0 ;  /* 0x00000005ff007c0c */ /* 0x000fda000bf05300 */
[----:B------:R-:W-:Y:S05]  /*0e30*/  @!P0 BRA `(.L_x_12) ;  /* 0x00000000000c8947 */ /* 0x000fea0003800000 */
[----:B0-----:R-:W1:Y:S02]  /*0e40*/  LDC.64 R4, c[0x0][0x590] ;  /* 0x00016400ff047b82 */ /* 0x001e640000000a00 */
[----:B-1----:R1:W5:Y:S01]  /*0e50*/  LDG.E R23, desc[UR36][R4.64] ;  /* 0x0000002404177981 */ /* 0x002362000c1e1900 */
[----:B------:R-:W-:Y:S05]  /*0e60*/  BRA `(.L_x_11) ;  /* 0x0000000000087947 */ /* 0x000fea0003800000 */
.L_x_12:
[----:B------:R-:W-:Y:S02]  /*0e70*/  ULDC UR4, c[0x0][0x584] ;  /* 0x0001610000047ab9 */ /* 0x000fe40000000800 */
[----:B-1----:R-:W-:-:S07]  /*0e80*/  IMAD.U32 R23, RZ, RZ, UR4 ;  /* 0x00000004ff177e24 */ /* 0x002fce000f8e00ff */
.L_x_11:
[----:B------:R-:W-:-:S13]  /*0e90*/  LOP3.LUT P0, RZ, R0, 0xff, RZ, 0xc0, !PT ;  /* 0x000000ff00ff7812 */ /* 0x000fda000780c0ff */
[----:B------:R-:W-:Y:S05]  /*0ea0*/  @!P0 EXIT ;  /* 0x000000000000894d */ /* 0x000fea0003800000 */
[----:B------:R-:W-:Y:S01]  /*0eb0*/  ULDC UR4, c[0x0][0x28c] ;  /* 0x0000a30000047ab9 */ /* 0x000fe20000000800 */
[----:B------:R-:W-:Y:S01]  /*0ec0*/  UMOV UR38, URZ ;  /* 0x0000003f00267c82 */ /* 0x000fe20008000000 */
[----:B------:R-:W-:Y:S01]  /*0ed0*/  UIADD3 UR4, UR4, 0x7f, URZ ;  /* 0x0000007f04047890 */ /* 0x000fe2000fffe03f */
[----:B------:R-:W-:-:S03]  /*0ee0*/  UMOV UR39, URZ ;  /* 0x0000003f00277c82 */ /* 0x000fc60008000000 */
[----:B------:R-:W-:-:S04]  /*0ef0*/  USHF.R.S32.HI UR5, URZ, 0x1f, UR4 ;  /* 0x0000001f3f057899 */ /* 0x000fc80008011404 */
[----:B------:R-:W-:-:S04]  /*0f00*/  ULEA.HI UR5, UR5, UR4, URZ, 0x7 ;  /* 0x0000000405057291 */ /* 0x000fc8000f8f383f */
[----:B------:R-:W-:-:S12]  /*0f10*/  USHF.R.S32.HI UR40, URZ, 0x7, UR5 ;  /* 0x000000073f287899 */ /* 0x000fd80008011405 */
.L_x_98:
[----:B------:R-:W-:Y:S01]  /*0f20*/  LOP3.LUT R0, R18, 0x80, RZ, 0xc0, !PT ;  /* 0x0000008012007812 */ /* 0x000fe200078ec0ff */
[----:B------:R-:W2:Y:S01]  /*0f30*/  S2UR UR7, SR_CgaCtaId ;  /* 0x00000000000779c3 */ /* 0x000ea20000008800 */
[----:B------:R-:W-:Y:S02]  /*0f40*/  UMOV UR6, 0x400 ;  /* 0x0000040000067882 */ /* 0x000fe40000000000 */
[----:B------:R-:W-:-:S06]  /*0f50*/  SHF.R.U32.HI R0, RZ, 0x7, R0 ;  /* 0x00000007ff007819 */ /* 0x000fcc0000011600 */
[----:B------:R-:W3:Y:S01]  /*0f60*/  SHFL.IDX PT, R0, R0, RZ, 0x1f ;  /* 0x00001fff00007589 */ /* 0x000ee200000e0000 */
[----:B--2---:R-:W-:Y:S01]  /*0f70*/  ULEA UR6, UR7, UR6, 0x18 ;  /* 0x0000000607067291 */ /* 0x004fe2000f8ec03f */
[----:B---3--:R-:W-:-:S13]  /*0f80*/  R2UR UR4, R0 ;  /* 0x00000000000472ca */ /* 0x008fda00000e0000 */
[----:B------:R-:W-:-:S04]  /*0f90*/  ULEA.HI UR5, UR4, UR4, URZ, 0x1 ;  /* 0x0000000404057291 */ /* 0x000fc8000f8f083f */
[----:B------:R-:W-:-:S04]  /*0fa0*/  ULOP3.LUT UR5, UR5, 0x7fffe, URZ, 0xc0, !UPT ;  /* 0x0007fffe05057892 */ /* 0x000fc8000f8ec03f */
[----:B------:R-:W-:-:S03]  /*0fb0*/  UIADD3 UR5, UR4, -UR5, URZ ;  /* 0x8000000504057290 */ /* 0x000fc6000fffe03f */
[----:B------:R-:W-:Y:S01]  /*0fc0*/  ULDC UR4, c[0x0][0x28c] ;  /* 0x0000a30000047ab9 */ /* 0x000fe20000000800 */
[----:B------:R-:W-:Y:S01]  /*0fd0*/  ULEA UR5, UR5, UR6, 0xd ;  /* 0x0000000605057291 */ /* 0x000fe2000f8e683f */
[----:B------:R-:W-:-:S03]  /*0fe0*/  ISETP.LT.AND P0, PT, RZ, UR4, PT ;  /* 0x00000004ff007c0c */ /* 0x000fc6000bf01270 */
[----:B------:R-:W-:-:S04]  /*0ff0*/  UIADD3 UR5, UR5, 0x100, URZ ;  /* 0x0000010005057890 */ /* 0x000fc8000fffe03f */
[----:B------:R-:W-:-:S04]  /*1000*/  USHF.R.U32.HI UR5, URZ, 0x4, UR5 ;  /* 0x000000043f057899 */ /* 0x000fc80008011605 */
[----:B------:R-:W-:Y:S02]  /*1010*/  ULOP3.LUT UR41, UR5, 0x3fff, URZ, 0xc0, !UPT ;  /* 0x00003fff05297892 */ /* 0x000fe4000f8ec03f */
[----:B0---4-:R-:W-:Y:S10]  /*1020*/  @P0 BRA `(.L_x_13) ;  /* 0x0000000000400947 */ /* 0x011ff40003800000 */
[----:B------:R-:W-:Y:S01]  /*1030*/  MOV R0, 0x0 ;  /* 0x0000000000007802 */ /* 0x000fe20000000f00 */
[----:B------:R-:W-:Y:S01]  /*1040*/  ULDC.64 UR4, c[0x4][0x68] ;  /* 0x01001a0000047ab9 */ /* 0x000fe20000000a00 */
[----:B------:R-:W-:Y:S01]  /*1050*/  ULDC.64 UR6, c[0x4][0x8] ;  /* 0x0100020000067ab9 */ /* 0x000fe20000000a00 */
[----:B01----:R-:W-:Y:S01]  /*1060*/  IMAD.U32 R4, RZ, RZ, UR4 ;  /* 0x00000004ff047e24 */ /* 0x003fe2000f8e00ff */
[----:B------:R0:W1:Y:S01]  /*1070*/  LDC.64 R14, c[0x4][R0] ;  /* 0x01000000000e7b82 */ /* 0x0000620000000a00 */
[----:B------:R-:W-:Y:S01]  /*1080*/  IMAD.U32 R5, RZ, RZ, UR5 ;  /* 0x00000005ff057e24 */ /* 0x000fe2000f8e00ff */
[----:B------:R-:W-:Y:S01]  /*1090*/  ULDC.64 UR4, c[0x4][0x70] ;  /* 0x01001c0000047ab9 */ /* 0x000fe20000000a00 */
[----:B------:R-:W-:Y:S02]  /*10a0*/  IMAD.U32 R10, RZ, RZ, UR6 ;  /* 0x00000006ff0a7e24 */ /* 0x000fe4000f8e00ff */
[----:B------:R-:W-:Y:S02]  /*10b0*/  IMAD.U32 R6, RZ, RZ, UR4 ;  /* 0x00000004ff067e24 */ /* 0x000fe4000f8e00ff */
[----:B------:R-:W-:-:S02]  /*10c0*/  IMAD.U32 R7, RZ, RZ, UR5 ;  /* 0x00000005ff077e24 */ /* 0x000fc4000f8e00ff */
[----:B------:R-:W-:Y:S02]  /*10d0*/  IMAD.U32 R11, RZ, RZ, UR7 ;  /* 0x00000007ff0b7e24 */ /* 0x000fe4000f8e00ff */
[----:B------:R-:W-:Y:S02]  /*10e0*/  IMAD.MOV.U32 R8, RZ, RZ, 0x1e1 ;  /* 0x000001e1ff087424 */ /* 0x000fe400078e00ff */
[----:B------:R-:W-:Y:S02]  /*10f0*/  IMAD.MOV.U32 R12, RZ, RZ, 0x1 ;  /* 0x00000001ff0c7424 */ /* 0x000fe400078e00ff */
[----:B0-----:R-:W-:-:S07]  /*1100*/  IMAD.MOV.U32 R13, RZ, RZ, RZ ;  /* 0x000000ffff0d7224 */ /* 0x001fce00078e00ff */
[----:B------:R-:W-:-:S07]  /*1110*/  LEPC R20, `(.L_x_13) ;  /* 0x000000001014794e */ /* 0x000fce0000000000 */
[----:B-1---5:R-:W-:Y:S05]  /*1120*/  CALL.ABS.NOINC R14 ;  /* 0x000000000e007343 */ /* 0x022fea0003c00000 */
.L_x_13:
[----:B------:R-:W-:-:S04]  /*1130*/  LOP3.LUT R0, R19, 0x1, RZ, 0xfc, !PT ;  /* 0x0000000113007812 */ /* 0x000fc800078efcff */
[----:B------:R-:W-:-:S13]  /*1140*/  ISETP.NE.AND P0, PT, R0, 0x3, PT ;  /* 0x000000030000780c */ /* 0x000fda0003f05270 */
[----:B------:R-:W-:Y:S05]  /*1150*/  @!P0 BRA `(.L_x_14) ;  /* 0x0000000000048947 */ /* 0x000fea0003800000 */
[----:B------:R-:W-:Y:S01]  /*1160*/  BPT.TRAP 0x1 ;  /* 0x000000040000795c */ /* 0x000fe20000300000 */
.L_x_14:
[----:B------:R-:W2:Y:S01]  /*1170*/  S2UR UR5, SR_CgaCtaId ;  /* 0x00000000000579c3 */ /* 0x000ea20000008800 */
[----:B------:R-:W-:Y:S01]  /*1180*/  UMOV UR4, 0x400 ;  /* 0x0000040000047882 */ /* 0x000fe20000000000 */
[----:B------:R-:W-:Y:S02]  /*1190*/  IMAD.U32 R0, RZ, RZ, UR38 ;  /* 0x00000026ff007e24 */ /* 0x000fe4000f8e00ff */
[----:B------:R-:W-:-:S03]  /*11a0*/  IMAD.U32 R3, RZ, RZ, UR39 ;  /* 0x00000027ff037e24 */ /* 0x000fc6000f8e00ff */
[----:B------:R-:W-:Y:S01]  /*11b0*/  SHF.L.U32 R0, R0, 0x1f, RZ ;  /* 0x0000001f00007819 */ /* 0x000fe200000006ff */
[----:B--2---:R-:W-:-:S06]  /*11c0*/  ULEA UR4, UR5, UR4, 0x18 ;  /* 0x0000000405047291 */ /* 0x004fcc000f8ec03f */
[----:B------:R-:W-:-:S04]  /*11d0*/  IMAD.U32 R6, RZ, RZ, UR4 ;  /* 0x00000004ff067e24 */ /* 0x000fc8000f8e00ff */
[----:B------:R-:W-:-:S04]  /*11e0*/  IMAD R3, R3, 0x8, R6 ;  /* 0x0000000803037824 */ /* 0x000fc800078e0206 */
[----:B------:R2:W3:Y:S01]  /*11f0*/  SYNCS.PHASECHK.TRANS64.TRYWAIT P1, [R3+URZ], R0 ;  /* 0x00000000030075a7 */ /* 0x0004e2000802017f */
[----:B------:R-:W-:Y:S05]  /*1200*/  @!P0 BRA `(.L_x_15) ;  /* 0x0000000000048947 */ /* 0x000fea0003800000 */
[----:B------:R-:W-:Y:S01]  /*1210*/  BPT.TRAP 0x1 ;  /* 0x000000040000795c */ /* 0x000fe20000300000 */
.L_x_15:
[----:B---3--:R-:W-:Y:S05]  /*1220*/  @P1 BRA `(.L_x_16) ;  /* 0x0000000000081947 */ /* 0x008fea0003800000 */
[----:B------:R-:W3:Y:S02]  /*1230*/  SYNCS.PHASECHK.TRANS64.TRYWAIT P1, [R3+URZ], R0 ;  /* 0x00000000030075a7 */ /* 0x000ee4000802017f */
[----:B---3--:R-:W-:Y:S05]  /*1240*/  @!P1 BRA `(.L_x_17) ;  /* 0x0000004400089947 */ /* 0x008fea0003800000 */
.L_x_16:
[----:B------:R-:W-:-:S04]  /*1250*/  UISETP.LT.AND UP0, UPT, UR40, 0x1, UPT ;  /* 0x000000012800788c */ /* 0x000fc8000bf01270 */
[----:B------:R-:W-:-:S06]  /*1260*/  USEL UR4, UR40, 0x1, UP0 ;  /* 0x0000000128047887 */ /* 0x000fcc0008000000 */
[----:B--23--:R-:W-:Y:S01]  /*1270*/  IMAD.U32 R0, RZ, RZ, UR4 ;  /* 0x00000004ff007e24 */ /* 0x00cfe2000f8e00ff */
[----:B------:R-:W-:Y:S05]  /*1280*/  WARPSYNC.ALL ;  /* 0x0000000000007948 */ /* 0x000fea0003800000 */
[----:B------:R-:W-:-:S04]  /*1290*/  IADD3 R0, -R0, UR40, RZ ;  /* 0x0000002800007c10 */ /* 0x000fc8000fffe1ff */
[----:B------:R-:W-:Y:S02]  /*12a0*/  ISETP.GE.AND P1, PT, R0, 0x1, PT ;  /* 0x000000010000780c */ /* 0x000fe40003f26270 */
[----:B------:R-:W-:Y:S01]  /*12b0*/  R2UR UR4, R6 ;  /* 0x00000000060472ca */ /* 0x000fe200000e0000 */
[----:B------:R-:W-:Y:S01]  /*12c0*/  WARPGROUP.ARRIVE ;  /* 0x00000000000079c5 */ /* 0x000fe20000000000 */
[----:B------:R-:W-:Y:S01]  /*12d0*/  UMOV UR9, 0x40000040 ;  /* 0x4000004000097882 */ /* 0x000fe20000000000 */
[----:B------:R-:W-:-:S10]  /*12e0*/  UMOV UR11, 0x40000040 ;  /* 0x40000040000b7882 */ /* 0x000fd40000000000 */
[----:B------:R-:W-:-:S04]  /*12f0*/  UIADD3 UR4, UR4, 0x10100, URZ ;  /* 0x0001010004047890 */ /* 0x000fc8000fffe03f */
[----:B------:R-:W-:-:S04]  /*1300*/  USHF.R.U32.HI UR4, URZ, 0x4, UR4 ;  /* 0x000000043f047899 */ /* 0x000fc80008011604 */
[----:B------:R-:W-:Y:S02]  /*1310*/  ULOP3.LUT UR5, UR4, 0x3fff, URZ, 0xc0, !UPT ;  /* 0x00003fff04057892 */ /* 0x000fe4000f8ec03f */
[----:B------:R-:W-:Y:S02]  /*1320*/  ULOP3.LUT UR4, UR41, 0x10000, URZ, 0xfc, !UPT ;  /* 0x0001000029047892 */ /* 0x000fe4000f8efc3f */
[----:B------:R-:W-:Y:S02]  /*1330*/  ULOP3.LUT UR5, UR5, 0x10000, URZ, 0xfc, !UPT ;  /* 0x0001000005057892 */ /* 0x000fe4000f8efc3f */
[----:B------:R-:W-:Y:S02]  /*1340*/  ULEA UR6, UR39, UR4, 0xa ;  /* 0x0000000427067291 */ /* 0x000fe4000f8e503f */
[----:B------:R-:W-:-:S05]  /*1350*/  ULEA UR7, UR39, UR5, 0x9 ;  /* 0x0000000527077291 */ /* 0x000fca000f8e483f */
[----:B------:R-:W-:Y:S02]  /*1360*/  UMOV UR8, UR6 ;  /* 0x0000000600087c82 */ /* 0x000fe40008000000 */
[----:B------:R-:W-:Y:S02]  /*1370*/  UMOV UR10, UR7 ;  /* 0x00000007000a7c82 */ /* 0x000fe40008000000 */
[----:B------:R-:W-:Y:S01]  /*1380*/  IGMMA.64x64x32.S8.S8 R24, gdesc[UR8], RZ, !UPT, gsb0 ;  /* 0x01e00000081879f1 */ /* 0x000fe2000c0410ff */
[----:B------:R-:W-:Y:S02]  /*1390*/  UIADD3 UR8, UR6, 0x2, URZ ;  /* 0x0000000206087890 */ /* 0x000fe4000fffe03f */
[----:B------:R-:W-:Y:S01]  /*13a0*/  UIADD3 UR10, UR7, 0x2, URZ ;  /* 0x00000002070a7890 */ /* 0x000fe2000fffe03f */
[----:B------:R-:W-:Y:S01]  /*13b0*/  UMOV UR9, 0x40000040 ;  /* 0x4000004000097882 */ /* 0x000fe20000000000 */
[----:B------:R-:W-:Y:S01]  /*13c0*/  UMOV UR11, 0x40000040 ;  /* 0x40000040000b7882 */ /* 0x000fe20000000000 */
[----:B------:R-:W-:-:S02]  /*13d0*/  WARPGROUP.DEPBAR.LE gsb0, 0x0 ;  /* 0x00008000000079c5 */ /* 0x000fc40000010000 */
[----:B------:R-:W-:-:S06]  /*13e0*/  WARPGROUP.ARRIVE ;  /* 0x00000000000079c5 */ /* 0x000fcc0000000000 */
[----:B------:R-:W-:Y:S01]  /*13f0*/  IGMMA.64x64x32.S8.S8 R24, gdesc[UR8], R24, gsb0 ;  /* 0x01e00000081879f1 */ /* 0x000fe20008041018 */
[----:B------:R-:W-:Y:S02]  /*1400*/  UIADD3 UR8, UR6, 0x4, URZ ;  /* 0x0000000406087890 */ /* 0x000fe4000fffe03f */
[----:B------:R-:W-:Y:S01]  /*1410*/  UIADD3 UR10, UR7, 0x4, URZ ;  /* 0x00000004070a7890 */ /* 0x000fe2000fffe03f */
[----:B------:R-:W-:Y:S01]  /*1420*/  UMOV UR9, 0x40000040 ;  /* 0x4000004000097882 */ /* 0x000fe20000000000 */
[----:B------:R-:W-:Y:S01]  /*1430*/  UMOV UR11, 0x40000040 ;  /* 0x40000040000b7882 */ /* 0x000fe20000000000 */
[----:B------:R-:W-:Y:S02]  /*1440*/  WARPGROUP.DEPBAR.LE gsb0, 0x0 ;  /* 0x00008000000079c5 */ /* 0x000fe40000010000 */
        /* <DEDUP_REMOVED lines=8> */
[----:B------:R-:W-:Y:S03]  /*14d0*/  IGMMA.64x64x32.S8.S8 R24, gdesc[UR8], R24, gsb0 ;  /* 0x01e00000081879f1 */ /* 0x000fe60008041018 */
[----:B------:R-:W-:Y:S02]  /*14e0*/  WARPGROUP.DEPBAR.LE gsb0, 0x0 ;  /* 0x00008000000079c5 */ /* 0x000fe40000010000 */
[----:B------:R-:W-:Y:S05]  /*14f0*/  @!P1 BRA `(.L_x_18) ;  /* 0x0000000400209947 */ /* 0x000fea0003800000 */
[----:B------:R-:W-:Y:S02]  /*1500*/  UIADD3 UR6, UR39, 0x1, URZ ;  /* 0x0000000127067890 */ /* 0x000fe4000fffe03f */
[----:B------:R-:W-:Y:S02]  /*1510*/  IMAD.U32 R3, RZ, RZ, UR39 ;  /* 0x00000027ff037e24 */ /* 0x000fe4000f8e00ff */
[----:B------:R-:W-:-:S04]  /*1520*/  UISETP.NE.AND UP0, UPT, UR6, 0x4, UPT ;  /* 0x000000040600788c */ /* 0x000fc8000bf05270 */
[----:B------:R-:W-:Y:S02]  /*1530*/  USEL UR7, URZ, 0x1, UP0 ;  /* 0x000000013f077887 */ /* 0x000fe40008000000 */
[----:B------:R-:W-:Y:S02]  /*1540*/  USEL UR6, UR6, URZ, UP0 ;  /* 0x0000003f06067287 */ /* 0x000fe40008000000 */
[----:B------:R-:W-:-:S06]  /*1550*/  ULOP3.LUT UR7, UR38, UR7, URZ, 0x3c, !UPT ;  /* 0x0000000726077292 */ /* 0x000fcc000f8e3c3f */
[----:B------:R-:W-:-:S07]  /*1560*/  IMAD.U32 R7, RZ, RZ, UR7 ;  /* 0x00000007ff077e24 */ /* 0x000fce000f8e00ff */
.L_x_25:
[----:B------:R-:W-:Y:S05]  /*1570*/  @!P0 BRA `(.L_x_19) ;  /* 0x0000000000048947 */ /* 0x000fea0003800000 */
[----:B------:R-:W-:Y:S01]  /*1580*/  BPT.TRAP 0x1 ;  /* 0x000000040000795c */ /* 0x000fe20000300000 */
.L_x_19:
[----:B------:R-:W2:Y:S01]  /*1590*/  S2UR UR8, SR_CgaCtaId ;  /* 0x00000000000879c3 */ /* 0x000ea20000008800 */
[----:B------:R-:W-:Y:S01]  /*15a0*/  UMOV UR7, 0x400 ;  /* 0x0000040000077882 */ /* 0x000fe20000000000 */
[----:B01----:R-:W-:Y:S01]  /*15b0*/  IMAD.U32 R5, RZ, RZ, UR6 ;  /* 0x00000006ff057e24 */ /* 0x003fe2000f8e00ff */
[----:B------:R-:W-:Y:S01]  /*15c0*/  SHF.L.U32 R4, R7, 0x1f, RZ ;  /* 0x0000001f07047819 */ /* 0x000fe200000006ff */
[----:B--2---:R-:W-:-:S06]  /*15d0*/  ULEA UR7, UR8, UR7, 0x18 ;  /* 0x0000000708077291 */ /* 0x004fcc000f8ec03f */
[----:B------:R-:W-:-:S04]  /*15e0*/  IMAD.U32 R6, RZ, RZ, UR7 ;  /* 0x00000007ff067e24 */ /* 0x000fc8000f8e00ff */
[----:B------:R-:W-:-:S04]  /*15f0*/  IMAD R5, R5, 0x8, R6 ;  /* 0x0000000805057824 */ /* 0x000fc800078e0206 */
[----:B------:R0:W1:Y:S01]  /*1600*/  SYNCS.PHASECHK.TRANS64.TRYWAIT P1, [R5+URZ], R4 ;  /* 0x00000004050075a7 */ /* 0x000062000802017f */
[----:B------:R-:W-:Y:S05]  /*1610*/  @!P0 BRA `(.L_x_20) ;  /* 0x0000000000048947 */ /* 0x000fea0003800000 */
[----:B------:R-:W-:Y:S01]  /*1620*/  BPT.TRAP 0x1 ;  /* 0x000000040000795c */ /* 0x000fe20000300000 */
.L_x_20:
[----:B-1----:R-:W-:Y:S05]  /*1630*/  @P1 BRA `(.L_x_21) ;  /* 0x0000000000081947 */ /* 0x002fea0003800000 */
[----:B------:R-:W1:Y:S02]  /*1640*/  SYNCS.PHASECHK.TRANS64.TRYWAIT P1, [R5+URZ], R4 ;  /* 0x00000004050075a7 */ /* 0x000e64000802017f */
[----:B-1----:R-:W-:Y:S05]  /*1650*/  @!P1 BRA `(.L_x_22) ;  /* 0x0000004000189947 */ /* 0x002fea0003800000 */
.L_x_21:
[----:B------:R-:W-:Y:S01]  /*1660*/  ULEA UR7, UR6, UR4, 0xa ;  /* 0x0000000406077291 */ /* 0x000fe2000f8e503f */
[----:B------:R-:W-:Y:S01]  /*1670*/  WARPGROUP.ARRIVE ;  /* 0x00000000000079c5 */ /* 0x000fe20000000000 */
[----:B------:R-:W-:Y:S01]  /*1680*/  ULEA UR12, UR6, UR5, 0x9 ;  /* 0x00000005060c7291 */ /* 0x000fe2000f8e483f */
[----:B------:R-:W-:Y:S01]  /*1690*/  UMOV UR9, 0x40000040 ;  /* 0x4000004000097882 */ /* 0x000fe20000000000 */
[----:B------:R-:W-:-:S03]  /*16a0*/  UMOV UR11, 0x40000040 ;  /* 0x40000040000b7882 */ /* 0x000fc60000000000 */
[----:B------:R-:W-:Y:S02]  /*16b0*/  UMOV UR8, UR7 ;  /* 0x0000000700087c82 */ /* 0x000fe40008000000 */
[----:B------:R-:W-:Y:S02]  /*16c0*/  UMOV UR10, UR12 ;  /* 0x0000000c000a7c82 */ /* 0x000fe40008000000 */
[----:B------:R-:W-:Y:S01]  /*16d0*/  IGMMA.64x64x32.S8.S8 R24, gdesc[UR8], R24, gsb0 ;  /* 0x01e00000081879f1 */ /* 0x000fe20008041018 */
        /* <DEDUP_REMOVED lines=23> */
[----:B------:R-:W-:Y:S01]  /*1850*/  BPT.TRAP 0x1 ;  /* 0x000000040000795c */ /* 0x000fe20000300000 */
.L_x_23:
[----:B01----:R-:W-:Y:S01]  /*1860*/  IMAD R4, R3, 0x8, R6 ;  /* 0x0000000803047824 */ /* 0x003fe200078e0206 */
[----:B------:R-:W-:-:S03]  /*1870*/  ISETP.GT.U32.AND P1, PT, R19, 0x1, PT ;  /* 0x000000011300780c */ /* 0x000fc60003f24070 */
[----:B------:R-:W-:-:S05]  /*1880*/  VIADD R4, R4, 0x20 ;  /* 0x0000002004047836 */ /* 0x000fca0000000000 */
[----:B------:R-:W-:-:S04]  /*1890*/  PRMT R4, RZ, 0x654, R4 ;  /* 0x00000654ff047816 */ /* 0x000fc80000000004 */
[----:B------:R0:W-:Y:S01]  /*18a0*/  SYNCS.ARRIVE.TRANS64.RED.A1T0 RZ, [R4+URZ], RZ ;  /* 0x000000ff04ff79a7 */ /* 0x0001e2000810043f */
[----:B------:R-:W-:Y:S05]  /*18b0*/  @P1 BRA `(.L_x_24) ;  /* 0x0000000000041947 */ /* 0x000fea0003800000 */
[----:B------:R-:W-:Y:S01]  /*18c0*/  BPT.TRAP 0x1 ;  /* 0x000000040000795c */ /* 0x000fe20000300000 */
.L_x_24:
[----:B------:R-:W-:Y:S01]  /*18d0*/  UIADD3 UR6, UR6, 0x1, URZ ;  /* 0x0000000106067890 */ /* 0x000fe2000fffe03f */
[C---:B------:R-:W-:Y:S01]  /*18e0*/  ISETP.GT.AND P2, PT, R0.reuse, 0x1, PT ;  /* 0x000000010000780c */ /* 0x040fe20003f44270 */
[----:B------:R-:W-:Y:S02]  /*18f0*/  VIADD R3, R3, 0x1 ;  /* 0x0000000103037836 */ /* 0x000fe40000000000 */
[----:B------:R-:W-:Y:S01]  /*1900*/  UISETP.NE.AND UP0, UPT, UR6, 0x4, UPT ;  /* 0x000000040600788c */ /* 0x000fe2000bf05270 */
[----:B------:R-:W-:Y:S02]  /*1910*/  VIADD R0, R0, 0xffffffff ;  /* 0xffffffff00007836 */ /* 0x000fe40000000000 */
[C---:B------:R-:W-:Y:S01]  /*1920*/  ISETP.NE.AND P1, PT, R3.reuse, 0x4, PT ;  /* 0x000000040300780c */ /* 0x040fe20003f25270 */
[----:B------:R-:W-:Y:S02]  /*1930*/  USEL UR7, URZ, 0x1, UP0 ;  /* 0x000000013f077887 */ /* 0x000fe40008000000 */
[----:B------:R-:W-:Y:S01]  /*1940*/  USEL UR6, UR6, URZ, UP0 ;  /* 0x0000003f06067287 */ /* 0x000fe20008000000 */
[----:B------:R-:W-:-:S03]  /*1950*/  SEL R3, R3, RZ, P1 ;  /* 0x000000ff03037207 */ /* 0x000fc60000800000 */
[----:B------:R-:W-:Y:S01]  /*1960*/  LOP3.LUT R7, R7, UR7, RZ, 0x3c, !PT ;  /* 0x0000000707077c12 */ /* 0x000fe2000f8e3cff */
[----:B------:R-:W-:Y:S07]  /*1970*/  @P2 BRA `(.L_x_25) ;  /* 0xfffffff800fc2947 */ /* 0x000fee000383ffff */
.L_x_18:
[----:B------:R-:W2:Y:S02]  /*1980*/  LDC R0, c[0x0][0x28c] ;  /* 0x0000a300ff007b82 */ /* 0x000ea40000000800 */
[----:B--2---:R-:W-:-:S13]  /*1990*/  ISETP.GE.AND P1, PT, R0, 0x1, PT ;  /* 0x000000010000780c */ /* 0x004fda0003f26270 */
[----:B------:R-:W-:Y:S05]  /*19a0*/  @!P1 BRA `(.L_x_26) ;  /* 0x0000000000389947 */ /* 0x000fea0003800000 */
[----:B------:R-:W-:Y:S05]  /*19b0*/  @!P0 BRA `(.L_x_27) ;  /* 0x0000000000048947 */ /* 0x000fea0003800000 */
[----:B------:R-:W-:Y:S01]  /*19c0*/  BPT.TRAP 0x1 ;  /* 0x000000040000795c */ /* 0x000fe20000300000 */
.L_x_27:
[----:B------:R-:W-:Y:S01]  /*19d0*/  UISETP.LT.AND UP0, UPT, UR40, 0x1, UPT ;  /* 0x000000012800788c */ /* 0x000fe2000bf01270 */
[----:B------:R-:W-:-:S03]  /*19e0*/  ISETP.GT.U32.AND P0, PT, R19, 0x1, PT ;  /* 0x000000011300780c */ /* 0x000fc60003f04070 */
[----:B------:R-:W-:-:S04]  /*19f0*/  USEL UR4, UR40, 0x1, UP0 ;  /* 0x0000000128047887 */ /* 0x000fc80008000000 */
[----:B------:R-:W-:-:S04]  /*1a00*/  UIADD3 UR4, UR39, UR40, -UR4 ;  /* 0x0000002827047290 */ /* 0x000fc8000fffe804 */
[----:B------:R-:W-:-:S04]  /*1a10*/  USHF.L.U32 UR4, UR4, 0x3, URZ ;  /* 0x0000000304047899 */ /* 0x000fc8000800063f */
[----:B------:R-:W-:-:S06]  /*1a20*/  ULOP3.LUT UR4, UR4, 0x18, URZ, 0xc0, !UPT ;  /* 0x0000001804047892 */ /* 0x000fcc000f8ec03f */
[----:B------:R-:W-:-:S05]  /*1a30*/  IMAD.U32 R3, RZ, RZ, UR4 ;  /* 0x00000004ff037e24 */ /* 0x000fca000f8e00ff */
[----:B------:R-:W-:-:S04]  /*1a40*/  IADD3 R0, R6, 0x20, R3 ;  /* 0x0000002006007810 */ /* 0x000fc80007ffe003 */
[----:B------:R-:W-:-:S04]  /*1a50*/  PRMT R0, RZ, 0x654, R0 ;  /* 0x00000654ff007816 */ /* 0x000fc80000000000 */
[----:B------:R2:W-:Y:S01]  /*1a60*/  SYNCS.ARRIVE.TRANS64.RED.A1T0 RZ, [R0+URZ], RZ ;  /* 0x000000ff00ff79a7 */ /* 0x0005e2000810043f */
[----:B------:R-:W-:Y:S05]  /*1a70*/  @P0 BRA `(.L_x_26) ;  /* 0x0000000000040947 */ /* 0x000fea0003800000 */
[----:B------:R-:W-:Y:S01]  /*1a80*/  BPT.TRAP 0x1 ;  /* 0x000000040000795c */ /* 0x000fe20000300000 */
.L_x_26:
[----:B------:R-:W3:Y:S01]  /*1a90*/  LDC R8, c[0x0][0x288] ;  /* 0x0000a200ff087b82 */ /* 0x000ee20000000800 */
[--C-:B--2---:R-:W-:Y:S01]  /*1aa0*/  SHF.R.U32.HI R0, RZ, 0x2, R18.reuse ;  /* 0x00000002ff007819 */ /* 0x104fe20000011612 */
[----:B------:R-:W-:Y:S01]  /*1ab0*/  UIADD3 UR39, UR40, UR39, URZ ;  /* 0x0000002728277290 */ /* 0x000fe2000fffe03f */
[----:B01----:R-:W-:Y:S01]  /*1ac0*/  SHF.R.U32.HI R5, RZ, 0x7, R18 ;  /* 0x00000007ff057819 */ /* 0x003fe20000011612 */
[----:B------:R-:W-:Y:S01]  /*1ad0*/  IMAD.SHL.U32 R7, R58, 0x40, RZ ;  /* 0x000000403a077824 */ /* 0x000fe200078e00ff */
[----:B------:R-:W-:Y:S01]  /*1ae0*/  LOP3.LUT R3, R0, 0x7, RZ, 0xc0, !PT ;  /* 0x0000000700037812 */ /* 0x000fe200078ec0ff */
[----:B------:R-:W-:Y:S01]  /*1af0*/  USHF.R.U32.HI UR4, URZ, 0x2, UR39 ;  /* 0x000000023f047899 */ /* 0x000fe20008011627 */
[----:B------:R-:W-:Y:S01]  /*1b00*/  LOP3.LUT R4, R18, 0x60, RZ, 0xc0, !PT ;  /* 0x0000006012047812 */ /* 0x000fe200078ec0ff */
[----:B------:R-:W-:Y:S01]  /*1b10*/  IMAD.SHL.U32 R13, R57, 0x80, RZ ;  /* 0x00000080390d7824 */ /* 0x000fe200078e00ff */
[----:B------:R-:W-:Y:S01]  /*1b20*/  LOP3.LUT R0, R5, 0x1, RZ, 0xc0, !PT ;  /* 0x0000000105007812 */ /* 0x000fe200078ec0ff */
[----:B------:R-:W-:Y:S01]  /*1b30*/  ULOP3.LUT UR4, UR4, 0x1, URZ, 0xc0, !UPT ;  /* 0x0000000104047892 */ /* 0x000fe2000f8ec03f */
[----:B------:R-:W-:Y:S01]  /*1b40*/  SHF.R.U32.HI R6, RZ, 0x1, R4 ;  /* 0x00000001ff067819 */ /* 0x000fe20000011604 */
[----:B------:R-:W-:Y:S01]  /*1b50*/  ULDC UR8, c[0x0][0x284] ;  /* 0x0000a10000087ab9 */ /* 0x000fe20000000800 */
[----:B------:R-:W-:Y:S01]  /*1b60*/  UISETP.GT.U32.AND UP1, UPT, UR39, 0x3, UPT ;  /* 0x000000032700788c */ /* 0x000fe2000bf24070 */
[----:B------:R-:W-:Y:S01]  /*1b70*/  IMAD.SHL.U32 R4, R0, 0x40, RZ ;  /* 0x0000004000047824 */ /* 0x000fe200078e00ff */
[----:B------:R-:W-:Y:S01]  /*1b80*/  IADD3 R5, RZ, -R6, -R3 ;  /* 0x80000006ff057210 */ /* 0x000fe20007ffe803 */
[----:B------:R-:W-:Y:S01]  /*1b90*/  UISETP.NE.U32.AND UP0, UPT, UR4, 0x1, UPT ;  /* 0x000000010400788c */ /* 0x000fe2000bf05070 */
[----:B------:R-:W-:Y:S01]  /*1ba0*/  SHF.R.S32.HI R14, RZ, 0x1f, R59 ;  /* 0x0000001fff0e7819 */ /* 0x000fe2000001143b */
[----:B------:R-:W-:Y:S01]  /*1bb0*/  ULDC.64 UR6, c[0x0][0x5d0] ;  /* 0x0001740000067ab9 */ /* 0x000fe20000000a00 */
[----:B------:R-:W-:Y:S01]  /*1bc0*/  LOP3.LUT R3, R4, 0x40, R3, 0xe2, !PT ;  /* 0x0000004004037812 */ /* 0x000fe200078ee203 */
[----:B------:R-:W-:Y:S01]  /*1bd0*/  UISETP.LT.U32.AND UP1, UPT, UR40, 0x4, UP1 ;  /* 0x000000042800788c */ /* 0x000fe20008f21070 */
[----:B------:R-:W-:Y:S01]  /*1be0*/  LOP3.LUT R4, R18, 0x3, RZ, 0xc0, !PT ;  /* 0x0000000312047812 */ /* 0x000fe200078ec0ff */
[----:B------:R-:W-:Y:S01]  /*1bf0*/  UISETP.GT.U32.AND UP0, UPT, UR40, 0x3, !UP0 ;  /* 0x000000032800788c */ /* 0x000fe2000c704070 */
[----:B------:R-:W-:Y:S01]  /*1c00*/  IMAD R0, R0, -0x40, R5 ;  /* 0xffffffc000007824 */ /* 0x000fe200078e0205 */
[----:B---3--:R-:W-:Y:S01]  /*1c10*/  ISETP.GE.AND P0, PT, R7, R8, PT ;  /* 0x000000080700720c */ /* 0x008fe20003f06270 */
[----:B------:R-:W-:Y:S01]  /*1c20*/  USEL UR5, URZ, 0x1, !UP1 ;  /* 0x000000013f057887 */ /* 0x000fe2000c800000 */
[----:B------:R-:W-:Y:S01]  /*1c30*/  IMAD R12, R4, -0x2, R8 ;  /* 0xfffffffe040c7824 */ /* 0x000fe200078e0208 */
[----:B------:R-:W-:Y:S01]  /*1c40*/  USEL UR4, URZ, 0x1, !UP0 ;  /* 0x000000013f047887 */ /* 0x000fe2000c000000 */
[----:B------:R-:W-:Y:S01]  /*1c50*/  IMAD.SHL.U32 R8, R18, 0x2, RZ ;  /* 0x0000000212087824 */ /* 0x000fe200078e00ff */
[----:B------:R-:W-:Y:S01]  /*1c60*/  ISETP.GE.OR P0, PT, R13, UR8, P0 ;  /* 0x000000080d007c0c */ /* 0x000fe20008706670 */
[----:B------:R-:W-:Y:S01]  /*1c70*/  IMAD R4, R14, UR6, RZ ;  /* 0x000000060e047c24 */ /* 0x000fe2000f8e02ff */
[----:B------:R-:W-:Y:S01]  /*1c80*/  ULOP3.LUT UR39, UR39, 0x3, URZ, 0xc0, !UPT ;  /* 0x0000000327277892 */ /* 0x000fe2000f8ec03f */
[----:B------:R-:W-:Y:S01]  /*1c90*/  IMAD.WIDE R10, R57, 0x80, RZ ;  /* 0x00000080390a7825 */ /* 0x000fe200078e02ff */
[----:B------:R-:W-:Y:S01]  /*1ca0*/  LOP3.LUT R8, R7, 0x6, R8, 0xf8, !PT ;  /* 0x0000000607087812 */ /* 0x000fe200078ef808 */
[----:B------:R-:W-:Y:S01]  /*1cb0*/  ULOP3.LUT UR38, UR4, UR38, UR5, 0x96, !UPT ;  /* 0x0000002604267292 */ /* 0x000fe2000f8e9605 */
[----:B------:R-:W-:Y:S01]  /*1cc0*/  IADD3 R20, -R13, UR8, R0 ;  /* 0x000000080d147c10 */ /* 0x000fe2000fffe100 */
[----:B------:R-:W-:Y:S01]  /*1cd0*/  IMAD R15, R59, UR7, R4 ;  /* 0x000000073b0f7c24 */ /* 0x000fe2000f8e0204 */
[----:B------:R-:W-:Y:S01]  /*1ce0*/  SHF.R.S32.HI R9, RZ, 0x1f, R8 ;  /* 0x0000001fff097819 */ /* 0x000fe20000011408 */
[----:B------:R-:W-:Y:S01]  /*1cf0*/  IMAD.IADD R58, R12, 0x1, -R7 ;  /* 0x000000010c3a7824 */ /* 0x000fe200078e0a07 */
[----:B------:R-:W-:Y:S01]  /*1d00*/  LOP3.LUT R65, R10, R3, R6, 0xfe, !PT ;  /* 0x000000030a417212 */ /* 0x000fe200078efe06 */
[----:B------:R-:W-:-:S02]  /*1d10*/  IMAD.MOV.U32 R57, RZ, RZ, -0x1 ;  /* 0xffffffffff397424 */ /* 0x000fc400078e00ff */
[----:B------:R-:W-:-:S04]  /*1d20*/  IMAD.WIDE.U32 R4, R59, UR6, R8 ;  /* 0x000000063b047c25 */ /* 0x000fc8000f8e0008 */
[----:B------:R-:W-:Y:S01]  /*1d30*/  IMAD.IADD R5, R5, 0x1, R15 ;  /* 0x0000000105057824 */ /* 0x000fe200078e020f */
[----:B------:R-:W-:Y:S06]  /*1d40*/  @P0 BRA `(.L_x_28) ;  /* 0x0000001c00100947 */ /* 0x000fec0003800000 */
[----:B------:R-:W0:Y:S01]  /*1d50*/  LDC.64 R12, c[0x0][0x5c8] ;  /* 0x00017200ff0c7b82 */ /* 0x000e220000000a00 */
[----:B------:R-:W-:Y:S01]  /*1d60*/  ULDC.64 UR4, c[0x0][0x5c0] ;  /* 0x0001700000047ab9 */ /* 0x000fe20000000a00 */
[----:B------:R-:W-:Y:S01]  /*1d70*/  BSSY B0, `(.L_x_28) ;  /* 0x00001c1000007945 */ /* 0x000fe20003800000 */
[-C--:B0-----:R-:W-:Y:S02]  /*1d80*/  IMAD R0, R11, R12.reuse, RZ ;  /* 0x0000000c0b007224 */ /* 0x081fe400078e02ff */
[----:B------:R-:W-:-:S04]  /*1d90*/  IMAD.WIDE.U32 R4, R65, R12, R4 ;  /* 0x0000000c41047225 */ /* 0x000fc800078e0004 */
[----:B------:R-:W-:Y:S01]  /*1da0*/  IMAD R3, R65, R13, R0 ;  /* 0x0000000d41037224 */ /* 0x000fe200078e0200 */
[----:B------:R-:W-:-:S03]  /*1db0*/  IADD3 R6, P0, R4, UR4, RZ ;  /* 0x0000000404067c10 */ /* 0x000fc6000ff1e0ff */
[----:B------:R-:W-:Y:S01]  /*1dc0*/  IMAD.IADD R3, R5, 0x1, R3 ;  /* 0x0000000105037824 */ /* 0x000fe200078e0203 */
[----:B------:R-:W-:-:S04]  /*1dd0*/  LEA R4, P1, R12, R6, 0x3 ;  /* 0x000000060c047211 */ /* 0x000fc800078218ff */
[----:B------:R-:W-:Y:S02]  /*1de0*/  IADD3.X R7, R3, UR5, RZ, P0, !PT ;  /* 0x0000000503077c10 */ /* 0x000fe400087fe4ff */
[----:B-----5:R-:W-:Y:S02]  /*1df0*/  ISETP.NE.AND P0, PT, R23, RZ, PT ;  /* 0x000000ff1700720c */ /* 0x020fe40003f05270 */
[----:B------:R-:W-:-:S11]  /*1e00*/  LEA.HI.X R5, R12, R7, R13, 0x3, P1 ;  /* 0x000000070c057211 */ /* 0x000fd600008f1c0d */
[----:B------:R-:W-:Y:S05]  /*1e10*/  @!P0 BRA `(.L_x_29) ;  /* 0x0000001400188947 */ /* 0x000fea0003800000 */
[----:B------:R-:W0:Y:S01]  /*1e20*/  LDC.64 R60, c[0x0][0x5b0] ;  /* 0x00016c00ff3c7b82 */ /* 0x000e220000000a00 */
[----:B------:R-:W-:Y:S01]  /*1e30*/  ULDC.64 UR4, c[0x0][0x5b8] ;  /* 0x00016e0000047ab9 */ /* 0x000fe20000000a00 */
[----:B------:R-:W-:Y:S01]  /*1e40*/  ISETP.GE.AND P3, PT, R58, 0x1, PT ;  /* 0x000000013a00780c */ /* 0x000fe20003f66270 */
[----:B------:R-:W-:Y:S01]  /*1e50*/  IMAD R0, R14, UR4, RZ ;  /* 0x000000040e007c24 */ /* 0x000fe2000f8e02ff */
[----:B------:R-:W-:Y:S01]  /*1e60*/  BSSY B1, `(.L_x_30) ;  /* 0x000000e000017945 */ /* 0x000fe20003800000 */
[C---:B------:R-:W-:Y:S01]  /*1e70*/  IMAD.WIDE.U32 R14, R59.reuse, UR4, R8 ;  /* 0x000000043b0e7c25 */ /* 0x040fe2000f8e0008 */
[----:B------:R-:W-:Y:S02]  /*1e80*/  ISETP.LT.OR P1, PT, R20, 0x1, !P3 ;  /* 0x000000011400780c */ /* 0x000fe40005f21670 */
[----:B------:R-:W1:Y:S01]  /*1e90*/  LDC.64 R62, c[0x0][0x5a8] ;  /* 0x00016a00ff3e7b82 */ /* 0x000e620000000a00 */
[----:B------:R-:W-:Y:S02]  /*1ea0*/  IMAD R13, R59, UR5, R0 ;  /* 0x000000053b0d7c24 */ /* 0x000fe4000f8e0200 */
[----:B------:R-:W-:-:S02]  /*1eb0*/  IMAD.MOV.U32 R12, RZ, RZ, R14 ;  /* 0x000000ffff0c7224 */ /* 0x000fc400078e000e */
[----:B------:R-:W-:Y:S02]  /*1ec0*/  IMAD.IADD R13, R15, 0x1, R13 ;  /* 0x000000010f0d7824 */ /* 0x000fe400078e020d */
[-C--:B0-----:R-:W-:Y:S02]  /*1ed0*/  IMAD R10, R11, R60.reuse, RZ ;  /* 0x0000003c0b0a7224 */ /* 0x081fe400078e02ff */
[----:B------:R-:W-:-:S04]  /*1ee0*/  IMAD.WIDE.U32 R8, R65, R60, R12 ;  /* 0x0000003c41087225 */ /* 0x000fc800078e000c */
[----:B------:R-:W-:Y:S01]  /*1ef0*/  IMAD R21, R65, R61, R10 ;  /* 0x0000003d41157224 */ /* 0x000fe200078e020a */
[----:B-1----:R-:W-:-:S04]  /*1f00*/  IADD3 R8, P0, R8, R62, RZ ;  /* 0x0000003e08087210 */ /* 0x002fc80007f1e0ff */
[----:B------:R-:W-:Y:S01]  /*1f10*/  IADD3.X R9, R63, R9, R21, P0, !PT ;  /* 0x000000093f097210 */ /* 0x000fe200007fe415 */
[----:B------:R-:W-:Y:S08]  /*1f20*/  @P1 BRA `(.L_x_31) ;  /* 0x0000000000041947 */ /* 0x000ff00003800000 */
[----:B------:R0:W5:Y:S02]  /*1f30*/  LDG.E.U8 R56, desc[UR36][R8.64] ;  /* 0x0000002408387981 */ /* 0x000164000c1e1100 */
.L_x_31:
[----:B------:R-:W-:Y:S05]  /*1f40*/  BSYNC B1 ;  /* 0x0000000000017941 */ /* 0x000fea0003800000 */
.L_x_30:
[----:B-----5:R-:W-:Y:S01]  /*1f50*/  LOP3.LUT R0, R56, 0xffff, RZ, 0xc0, !PT ;  /* 0x0000ffff38007812 */ /* 0x020fe200078ec0ff */
[----:B------:R-:W-:Y:S01]  /*1f60*/  IMAD.SHL.U32 R10, R60, 0x8, RZ ;  /* 0x000000083c0a7824 */ /* 0x000fe200078e00ff */
[----:B------:R-:W-:Y:S01]  /*1f70*/  ISETP.GE.AND P2, PT, R58, 0x2, PT ;  /* 0x000000023a00780c */ /* 0x000fe20003f46270 */
[----:B------:R-:W-:Y:S01]  /*1f80*/  BSSY B1, `(.L_x_32) ;  /* 0x000000e000017945 */ /* 0x000fe20003800000 */
[----:B------:R-:W-:Y:S02]  /*1f90*/  PRMT R0, R0, 0x8880, RZ ;  /* 0x0000888000007816 */ /* 0x000fe400000000ff */
[----:B------:R-:W-:Y:S02]  /*1fa0*/  ISETP.LT.OR P0, PT, R20, 0x1, !P2 ;  /* 0x000000011400780c */ /* 0x000fe40005701670 */
[----:B------:R-:W-:Y:S01]  /*1fb0*/  SHF.L.U64.HI R11, R60, 0x3, R61 ;  /* 0x000000033c0b7819 */ /* 0x000fe2000001023d */
[----:B------:R-:W-:-:S04]  /*1fc0*/  IMAD R3, R0, R23, RZ ;  /* 0x0000001700037224 */ /* 0x000fc800078e02ff */
[----:B------:R-:W-:Y:S02]  /*1fd0*/  @!P1 IMAD R15, R24, R22, R3 ;  /* 0x00000016180f9224 */ /* 0x000fe400078e0203 */
[----:B------:R-:W-:-:S03]  /*1fe0*/  IMAD.WIDE.U32 R10, R65, R60, R10 ;  /* 0x0000003c410a7225 */ /* 0x000fc600078e000a */
[----:B------:R1:W-:Y:S01]  /*1ff0*/  @!P1 STG.E.U8 desc[UR36][R6.64], R15 ;  /* 0x0000000f06009986 */ /* 0x0003e2000c101124 */
[----:B------:R-:W-:Y:S01]  /*2000*/  IADD3 R10, P4, P5, R14, R62, R10 ;  /* 0x0000003e0e0a7210 */ /* 0x000fe20007d9e00a */
[----:B------:R-:W-:Y:S01]  /*2010*/  IMAD.IADD R14, R21, 0x1, R11 ;  /* 0x00000001150e7824 */ /* 0x000fe200078e020b */
[----:B------:R-:W-:Y:S11]  /*2020*/  @P0 BRA `(.L_x_33) ;  /* 0x00000000000c0947 */ /* 0x000ff60003800000 */
[----:B------:R-:W2:Y:S02]  /*2030*/  LDG.E.U8 R56, desc[UR36][R8.64+0x1] ;  /* 0x0000012408387981 */ /* 0x000ea4000c1e1100 */
[----:B--2---:R-:W-:-:S05]  /*2040*/  PRMT R0, R56, 0x8880, RZ ;  /* 0x0000888038007816 */ /* 0x004fca00000000ff */
[----:B------:R-:W-:-:S07]  /*2050*/  IMAD R3, R0, R23, RZ ;  /* 0x0000001700037224 */ /* 0x000fce00078e02ff */
.L_x_33:
[----:B------:R-:W-:Y:S05]  /*2060*/  BSYNC B1 ;  /* 0x0000000000017941 */ /* 0x000fea0003800000 */
.L_x_32:
[----:B------:R-:W-:Y:S01]  /*2070*/  ISETP.LT.OR P3, PT, R20, 0x9, !P3 ;  /* 0x000000091400780c */ /* 0x000fe20005f61670 */
[----:B------:R-:W-:Y:S01]  /*2080*/  @!P0 IMAD R25, R25, R22, R3 ;  /* 0x0000001619198224 */ /* 0x000fe200078e0203 */
[C---:B------:R-:W-:Y:S01]  /*2090*/  ISETP.GE.AND P1, PT, R58.reuse, 0x9, PT ;  /* 0x000000093a00780c */ /* 0x040fe20003f26270 */
[----:B------:R-:W-:Y:S01]  /*20a0*/  BSSY B1, `(.L_x_34) ;  /* 0x000000b000017945 */ /* 0x000fe20003800000 */
[----:B------:R-:W-:Y:S02]  /*20b0*/  IADD3.X R11, R13, R63, R14, P4, P5 ;  /* 0x0000003f0d0b7210 */ /* 0x000fe400027ea40e */
[----:B------:R2:W-:Y:S01]  /*20c0*/  @!P0 STG.E.U8 desc[UR36][R6.64+0x1], R25 ;  /* 0x0000011906008986 */ /* 0x0005e2000c101124 */
[----:B------:R-:W-:Y:S02]  /*20d0*/  ISETP.GE.AND P0, PT, R58, 0xa, PT ;  /* 0x0000000a3a00780c */ /* 0x000fe40003f06270 */
[C---:B------:R-:W-:Y:S02]  /*20e0*/  ISETP.LT.OR P2, PT, R20.reuse, 0x9, !P2 ;  /* 0x000000091400780c */ /* 0x040fe40005741670 */
[----:B------:R-:W-:-:S02]  /*20f0*/  ISETP.LT.OR P5, PT, R20, 0x1, !P1 ;  /* 0x000000011400780c */ /* 0x000fc40004fa1670 */
[----:B------:R-:W-:Y:S01]  /*2100*/  ISETP.LT.OR P4, PT, R20, 0x1, !P0 ;  /* 0x000000011400780c */ /* 0x000fe20004781670 */
[----:B------:R-:W-:-:S12]  /*2110*/  @P3 BRA `(.L_x_35) ;  /* 0x00000000000c3947 */ /* 0x000fd80003800000 */
[----:B------:R-:W3:Y:S02]  /*2120*/  LDG.E.U8 R56, desc[UR36][R10.64] ;  /* 0x000000240a387981 */ /* 0x000ee4000c1e1100 */
[----:B---3--:R-:W-:-:S05]  /*2130*/  PRMT R0, R56, 0x8880, RZ ;  /* 0x0000888038007816 */ /* 0x008fca00000000ff */
[----:B------:R-:W-:-:S07]  /*2140*/  IMAD R3, R0, R23, RZ ;  /* 0x0000001700037224 */ /* 0x000fce00078e02ff */
.L_x_35:
[----:B------:R-:W-:Y:S05]  /*2150*/  BSYNC B1 ;  /* 0x0000000000017941 */ /* 0x000fea0003800000 */
.L_x_34:
[----:B------:R-:W-:Y:S01]  /*2160*/  @!P3 IMAD R13, R26, R22, R3 ;  /* 0x000000161a0db224 */ /* 0x000fe200078e0203 */
[----:B------:R-:W-:Y:S04]  /*2170*/  BSSY B1, `(.L_x_36) ;  /* 0x0000006000017945 */ /* 0x000fe80003800000 */
[----:B------:R3:W-:Y:S01]  /*2180*/  @!P3 STG.E.U8 desc[UR36][R4.64], R13 ;  /* 0x0000000d0400b986 */ /* 0x0007e2000c101124 */
[----:B------:R-:W-:Y:S05]  /*2190*/  @P2 BRA `(.L_x_37) ;  /* 0x00000000000c2947 */ /* 0x000fea0003800000 */
[----:B------:R-:W4:Y:S02]  /*21a0*/  LDG.E.U8 R56, desc[UR36][R10.64+0x1] ;  /* 0x000001240a387981 */ /* 0x000f24000c1e1100 */
[----:B----4-:R-:W-:-:S05]  /*21b0*/  PRMT R0, R56, 0x8880, RZ ;  /* 0x0000888038007816 */ /* 0x010fca00000000ff */
[----:B------:R-:W-:-:S07]  /*21c0*/  IMAD R3, R0, R23, RZ ;  /* 0x0000001700037224 */ /* 0x000fce00078e02ff */
.L_x_37:
[----:B------:R-:W-:Y:S05]  /*21d0*/  BSYNC B1 ;  /* 0x0000000000017941 */ /* 0x000fea0003800000 */
.L_x_36:
[----:B------:R-:W-:Y:S01]  /*21e0*/  @!P2 IMAD R27, R27, R22, R3 ;  /* 0x000000161b1ba224 */ /* 0x000fe200078e0203 */
[----:B------:R-:W-:Y:S04]  /*21f0*/  BSSY B1, `(.L_x_38) ;  /* 0x0000006000017945 */ /* 0x000fe80003800000 */
[----:B------:R4:W-:Y:S01]  /*2200*/  @!P2 STG.E.U8 desc[UR36][R4.64+0x1], R27 ;  /* 0x0000011b0400a986 */ /* 0x0009e2000c101124 */
[----:B------:R-:W-:Y:S05]  /*2210*/  @P5 BRA `(.L_x_39) ;  /* 0x00000000000c5947 */ /* 0x000fea0003800000 */
[----:B------:R-:W5:Y:S02]  /*2220*/  LDG.E.U8 R56, desc[UR36][R8.64+0x8] ;  /* 0x0000082408387981 */ /* 0x000f64000c1e1100 */
[----:B-----5:R-:W-:-:S05]  /*2230*/  PRMT R0, R56, 0x8880, RZ ;  /* 0x0000888038007816 */ /* 0x020fca00000000ff */
[----:B------:R-:W-:-:S07]  /*2240*/  IMAD R3, R0, R23, RZ ;  /* 0x0000001700037224 */ /* 0x000fce00078e02ff */
.L_x_39:
[----:B------:R-:W-:Y:S05]  /*2250*/  BSYNC B1 ;  /* 0x0000000000017941 */ /* 0x000fea0003800000 */
.L_x_38:
[----:B---3--:R-:W-:Y:S01]  /*2260*/  @!P5 IMAD R13, R28, R22, R3 ;  /* 0x000000161c0dd224 */ /* 0x008fe200078e0203 */
[----:B------:R-:W-:Y:S04]  /*2270*/  BSSY B1, `(.L_x_40) ;  /* 0x0000006000017945 */ /* 0x000fe80003800000 */
[----:B------:R3:W-:Y:S01]  /*2280*/  @!P5 STG.E.U8 desc[UR36][R6.64+0x8], R13 ;  /* 0x0000080d0600d986 */ /* 0x0007e2000c101124 */
[----:B------:R-:W-:Y:S05]  /*2290*/  @P4 BRA `(.L_x_41) ;  /* 0x00000000000c4947 */ /* 0x000fea0003800000 */
[----:B------:R-:W5:Y:S02]  /*22a0*/  LDG.E.U8 R56, desc[UR36][R8.64+0x9] ;  /* 0x0000092408387981 */ /* 0x000f64000c1e1100 */
[----:B-----5:R-:W-:-:S05]  /*22b0*/  PRMT R0, R56, 0x8880, RZ ;  /* 0x0000888038007816 */ /* 0x020fca00000000ff */
[----:B------:R-:W-:-:S07]  /*22c0*/  IMAD R3, R0, R23, RZ ;  /* 0x0000001700037224 */ /* 0x000fce00078e02ff */
.L_x_41:
[----:B------:R-:W-:Y:S05]  /*22d0*/  BSYNC B1 ;  /* 0x0000000000017941 */ /* 0x000fea0003800000 */
.L_x_40:
[----:B------:R-:W-:Y:S01]  /*22e0*/  ISETP.LT.OR P1, PT, R20, 0x9, !P1 ;  /* 0x000000091400780c */ /* 0x000fe20004f21670 */
[----:B------:R-:W-:Y:S01]  /*22f0*/  @!P4 IMAD R29, R29, R22, R3 ;  /* 0x000000161d1dc224 */ /* 0x000fe200078e0203 */
[C---:B------:R-:W-:Y:S01]  /*2300*/  ISETP.GE.AND P3, PT, R58.reuse, 0x11, PT ;  /* 0x000000113a00780c */ /* 0x040fe20003f66270 */
[----:B------:R-:W-:Y:S01]  /*2310*/  BSSY B1, `(.L_x_42) ;  /* 0x000000a000017945 */ /* 0x000fe20003800000 */
[----:B------:R-:W-:Y:S02]  /*2320*/  ISETP.GE.AND P2, PT, R58, 0x12, PT ;  /* 0x000000123a00780c */ /* 0x000fe40003f46270 */
[----:B------:R0:W-:Y:S01]  /*2330*/  @!P4 STG.E.U8 desc[UR36][R6.64+0x9], R29 ;  /* 0x0000091d0600c986 */ /* 0x0001e2000c101124 */
[C---:B------:R-:W-:Y:S02]  /*2340*/  ISETP.LT.OR P0, PT, R20.reuse, 0x9, !P0 ;  /* 0x000000091400780c */ /* 0x040fe40004701670 */
[C---:B------:R-:W-:Y:S02]  /*2350*/  ISETP.LT.OR P5, PT, R20.reuse, 0x1, !P3 ;  /* 0x000000011400780c */ /* 0x040fe40005fa1670 */
[----:B------:R-:W-:-:S02]  /*2360*/  ISETP.LT.OR P4, PT, R20, 0x1, !P2 ;  /* 0x000000011400780c */ /* 0x000fc40005781670 */
[----:B------:R-:W-:Y:S11]  /*2370*/  @P1 BRA `(.L_x_43) ;  /* 0x00000000000c1947 */ /* 0x000ff60003800000 */
[----:B------:R-:W5:Y:S02]  /*2380*/  LDG.E.U8 R56, desc[UR36][R10.64+0x8] ;  /* 0x000008240a387981 */ /* 0x000f64000c1e1100 */
[----:B-----5:R-:W-:-:S05]  /*2390*/  PRMT R0, R56, 0x8880, RZ ;  /* 0x0000888038007816 */ /* 0x020fca00000000ff */
[----:B------:R-:W-:-:S07]  /*23a0*/  IMAD R3, R0, R23, RZ ;  /* 0x0000001700037224 */ /* 0x000fce00078e02ff */
.L_x_43:
[----:B------:R-:W-:Y:S05]  /*23b0*/  BSYNC B1 ;  /* 0x0000000000017941 */ /* 0x000fea0003800000 */
.L_x_42:
[----:B---3--:R-:W-:Y:S01]  /*23c0*/  @!P1 IMAD R13, R30, R22, R3 ;  /* 0x000000161e0d9224 */ /* 0x008fe200078e0203 */
[----:B------:R-:W-:Y:S04]  /*23d0*/  BSSY B1, `(.L_x_44) ;  /* 0x0000006000017945 */ /* 0x000fe80003800000 */
[----:B------:R3:W-:Y:S01]  /*23e0*/  @!P1 STG.E.U8 desc[UR36][R4.64+0x8], R13 ;  /* 0x0000080d04009986 */ /* 0x0007e2000c101124 */
[----:B------:R-:W-:Y:S05]  /*23f0*/  @P0 BRA `(.L_x_45) ;  /* 0x00000000000c0947 */ /* 0x000fea0003800000 */
[----:B------:R-:W5:Y:S02]  /*2400*/  LDG.E.U8 R56, desc[UR36][R10.64+0x9] ;  /* 0x000009240a387981 */ /* 0x000f64000c1e1100 */
[----:B-----5:R-:W-:-:S05]  /*2410*/  PRMT R0, R56, 0x8880, RZ ;  /* 0x0000888038007816 */ /* 0x020fca00000000ff */
[----:B------:R-:W-:-:S07]  /*2420*/  IMAD R3, R0, R23, RZ ;  /* 0x0000001700037224 */ /* 0x000fce00078e02ff */
.L_x_45:
[----:B------:R-:W-:Y:S05]  /*2430*/  BSYNC B1 ;  /* 0x0000000000017941 */ /* 0x000fea0003800000 */
.L_x_44:
[----:B------:R-:W-:Y:S01]  /*2440*/  @!P0 IMAD R31, R31, R22, R3 ;  /* 0x000000161f1f8224 */ /* 0x000fe200078e0203 */
[----:B------:R-:W-:Y:S04]  /*2450*/  BSSY B1, `(.L_x_46) ;  /* 0x0000006000017945 */ /* 0x000fe80003800000 */
[----:B------:R0:W-:Y:S01]  /*2460*/  @!P0 STG.E.U8 desc[UR36][R4.64+0x9], R31 ;  /* 0x0000091f04008986 */ /* 0x0001e2000c101124 */
[----:B------:R-:W-:Y:S05]  /*2470*/  @P5 BRA `(.L_x_47) ;  /* 0x00000000000c5947 */ /* 0x000fea0003800000 */
[----:B------:R-:W5:Y:S02]  /*2480*/  LDG.E.U8 R56, desc[UR36][R8.64+0x10] ;  /* 0x0000102408387981 */ /* 0x000f64000c1e1100 */
[----:B-----5:R-:W-:-:S05]  /*2490*/  PRMT R0, R56, 0x8880, RZ ;  /* 0x0000888038007816 */ /* 0x020fca00000000ff */
[----:B------:R-:W-:-:S07]  /*24a0*/  IMAD R3, R0, R23, RZ ;  /* 0x0000001700037224 */ /* 0x000fce00078e02ff */
.L_x_47:
[----:B------:R-:W-:Y:S05]  /*24b0*/  BSYNC B1 ;  /* 0x0000000000017941 */ /* 0x000fea0003800000 */
.L_x_46:
[----:B---3--:R-:W-:Y:S01]  /*24c0*/  @!P5 IMAD R13, R32, R22, R3 ;  /* 0x00000016200dd224 */ /* 0x008fe200078e0203 */
[----:B------:R-:W-:Y:S04]  /*24d0*/  BSSY B1, `(.L_x_48) ;  /* 0x0000006000017945 */ /* 0x000fe80003800000 */
[----:B------:R3:W-:Y:S01]  /*24e0*/  @!P5 STG.E.U8 desc[UR36][R6.64+0x10], R13 ;  /* 0x0000100d0600d986 */ /* 0x0007e2000c101124 */
[----:B------:R-:W-:Y:S05]  /*24f0*/  @P4 BRA `(.L_x_49) ;  /* 0x00000000000c4947 */ /* 0x000fea0003800000 */
[----:B------:R-:W5:Y:S02]  /*2500*/  LDG.E.U8 R56, desc[UR36][R8.64+0x11] ;  /* 0x0000112408387981 */ /* 0x000f64000c1e1100 */
[----:B-----5:R-:W-:-:S05]  /*2510*/  PRMT R0, R56, 0x8880, RZ ;  /* 0x0000888038007816 */ /* 0x020fca00000000ff */
[----:B------:R-:W-:-:S07]  /*2520*/  IMAD R3, R0, R23, RZ ;  /* 0x0000001700037224 */ /* 0x000fce00078e02ff */
.L_x_49:
[----:B------:R-:W-:Y:S05]  /*2530*/  BSYNC B1 ;  /* 0x0000000000017941 */ /* 0x000fea0003800000 */
.L_x_48:
        /* <DEDUP_REMOVED lines=13> */
.L_x_51:
[----:B------:R-:W-:Y:S05]  /*2610*/  BSYNC B1 ;  /* 0x0000000000017941 */ /* 0x000fea0003800000 */
.L_x_50:
[----:B---3--:R-:W-:Y:S01]  /*2620*/  @!P3 IMAD R13, R34, R22, R3 ;  /* 0x00000016220db224 */ /* 0x008fe200078e0203 */
[----:B------:R-:W-:Y:S04]  /*2630*/  BSSY B1, `(.L_x_52) ;  /* 0x0000006000017945 */ /* 0x000fe80003800000 */
[----:B------:R3:W-:Y:S01]  /*2640*/  @!P3 STG.E.U8 desc[UR36][R4.64+0x10], R13 ;  /* 0x0000100d0400b986 */ /* 0x0007e2000c101124 */
[----:B------:R-:W-:Y:S05]  /*2650*/  @P2 BRA `(.L_x_53) ;  /* 0x00000000000c2947 */ /* 0x000fea0003800000 */
[----:B------:R-:W5:Y:S02]  /*2660*/  LDG.E.U8 R56, desc[UR36][R10.64+0x11] ;  /* 0x000011240a387981 */ /* 0x000f64000c1e1100 */
[----:B-----5:R-:W-:-:S05]  /*2670*/  PRMT R0, R56, 0x8880, RZ ;  /* 0x0000888038007816 */ /* 0x020fca00000000ff */
[----:B------:R-:W-:-:S07]  /*2680*/  IMAD R3, R0, R23, RZ ;  /* 0x0000001700037224 */ /* 0x000fce00078e02ff */
.L_x_53:
[----:B------:R-:W-:Y:S05]  /*2690*/  BSYNC B1 ;  /* 0x0000000000017941 */ /* 0x000fea0003800000 */
.L_x_52:
[----:B------:R-:W-:Y:S01]  /*26a0*/  @!P2 IMAD R35, R35, R22, R3 ;  /* 0x000000162323a224 */ /* 0x000fe200078e0203 */
[----:B------:R-:W-:Y:S04]  /*26b0*/  BSSY B1, `(.L_x_54) ;  /* 0x0000006000017945 */ /* 0x000fe80003800000 */
[----:B------:R0:W-:Y:S01]  /*26c0*/  @!P2 STG.E.U8 desc[UR36][R4.64+0x11], R35 ;  /* 0x000011230400a986 */ /* 0x0001e2000c101124 */
[----:B------:R-:W-:Y:S05]  /*26d0*/  @P5 BRA `(.L_x_55) ;  /* 0x00000000000c5947 */ /* 0x000fea0003800000 */
[----:B------:R-:W5:Y:S02]  /*26e0*/  LDG.E.U8 R56, desc[UR36][R8.64+0x18] ;  /* 0x0000182408387981 */ /* 0x000f64000c1e1100 */
[----:B-----5:R-:W-:-:S05]  /*26f0*/  PRMT R0, R56, 0x8880, RZ ;  /* 0x0000888038007816 */ /* 0x020fca00000000ff */
[----:B------:R-:W-:-:S07]  /*2700*/  IMAD R3, R0, R23, RZ ;  /* 0x0000001700037224 */ /* 0x000fce00078e02ff */
.L_x_55:
[----:B------:R-:W-:Y:S05]  /*2710*/  BSYNC B1 ;  /* 0x0000000000017941 */ /* 0x000fea0003800000 */
.L_x_54:
[----:B---3--:R-:W-:Y:S01]  /*2720*/  @!P5 IMAD R13, R36, R22, R3 ;  /* 0x00000016240dd224 */ /* 0x008fe200078e0203 */
[----:B------:R-:W-:Y:S04]  /*2730*/  BSSY B1, `(.L_x_56) ;  /* 0x0000006000017945 */ /* 0x000fe80003800000 */
[----:B------:R3:W-:Y:S01]  /*2740*/  @!P5 STG.E.U8 desc[UR36][R6.64+0x18], R13 ;  /* 0x0000180d0600d986 */ /* 0x0007e2000c101124 */
[----:B------:R-:W-:Y:S05]  /*2750*/  @P4 BRA `(.L_x_57) ;  /* 0x00000000000c4947 */ /* 0x000fea0003800000 */
[----:B------:R-:W5:Y:S02]  /*2760*/  LDG.E.U8 R56, desc[UR36][R8.64+0x19] ;  /* 0x0000192408387981 */ /* 0x000f64000c1e1100 */
[----:B-----5:R-:W-:-:S05]  /*2770*/  PRMT R0, R56, 0x8880, RZ ;  /* 0x0000888038007816 */ /* 0x020fca00000000ff */
[----:B------:R-:W-:-:S07]  /*2780*/  IMAD R3, R0, R23, RZ ;  /* 0x0000001700037224 */ /* 0x000fce00078e02ff */
.L_x_57:
[----:B------:R-:W-:Y:S05]  /*2790*/  BSYNC B1 ;  /* 0x0000000000017941 */ /* 0x000fea0003800000 */
.L_x_56:
        /* <DEDUP_REMOVED lines=13> */
.L_x_59:
[----:B------:R-:W-:Y:S05]  /*2870*/  BSYNC B1 ;  /* 0x0000000000017941 */ /* 0x000fea0003800000 */
.L_x_58:
[----:B---3--:R-:W-:Y:S01]  /*2880*/  @!P1 IMAD R13, R38, R22, R3 ;  /* 0x00000016260d9224 */ /* 0x008fe200078e0203 */
[----:B------:R-:W-:Y:S04]  /*2890*/  BSSY B1, `(.L_x_60) ;  /* 0x0000006000017945 */ /* 0x000fe80003800000 */
[----:B------:R3:W-:Y:S01]  /*28a0*/  @!P1 STG.E.U8 desc[UR36][R4.64+0x18], R13 ;  /* 0x0000180d04009986 */ /* 0x0007e2000c101124 */
[----:B------:R-:W-:Y:S05]  /*28b0*/  @P4 BRA `(.L_x_61) ;  /* 0x00000000000c4947 */ /* 0x000fea0003800000 */
[----:B------:R-:W5:Y:S02]  /*28c0*/  LDG.E.U8 R56, desc[UR36][R10.64+0x19] ;  /* 0x000019240a387981 */ /* 0x000f64000c1e1100 */
[----:B-----5:R-:W-:-:S05]  /*28d0*/  PRMT R0, R56, 0x8880, RZ ;  /* 0x0000888038007816 */ /* 0x020fca00000000ff */
[----:B------:R-:W-:-:S07]  /*28e0*/  IMAD R3, R0, R23, RZ ;  /* 0x0000001700037224 */ /* 0x000fce00078e02ff */
.L_x_61:
[----:B------:R-:W-:Y:S05]  /*28f0*/  BSYNC B1 ;  /* 0x0000000000017941 */ /* 0x000fea0003800000 */
.L_x_60:
[----:B------:R-:W-:Y:S01]  /*2900*/  @!P4 IMAD R39, R39, R22, R3 ;  /* 0x000000162727c224 */ /* 0x000fe200078e0203 */
[----:B------:R-:W-:Y:S04]  /*2910*/  BSSY B1, `(.L_x_62) ;  /* 0x0000006000017945 */ /* 0x000fe80003800000 */
[----:B------:R0:W-:Y:S01]  /*2920*/  @!P4 STG.E.U8 desc[UR36][R4.64+0x19], R39 ;  /* 0x000019270400c986 */ /* 0x0001e2000c101124 */
[----:B------:R-:W-:Y:S05]  /*2930*/  @P5 BRA `(.L_x_63) ;  /* 0x00000000000c5947 */ /* 0x000fea0003800000 */
[----:B------:R-:W5:Y:S02]  /*2940*/  LDG.E.U8 R56, desc[UR36][R8.64+0x20] ;  /* 0x0000202408387981 */ /* 0x000f64000c1e1100 */
[----:B-----5:R-:W-:-:S05]  /*2950*/  PRMT R0, R56, 0x8880, RZ ;  /* 0x0000888038007816 */ /* 0x020fca00000000ff */
[----:B------:R-:W-:-:S07]  /*2960*/  IMAD R3, R0, R23, RZ ;  /* 0x0000001700037224 */ /* 0x000fce00078e02ff */
.L_x_63:
[----:B------:R-:W-:Y:S05]  /*2970*/  BSYNC B1 ;  /* 0x0000000000017941 */ /* 0x000fea0003800000 */
.L_x_62:
[----:B---3--:R-:W-:Y:S01]  /*2980*/  @!P5 IMAD R13, R40, R22, R3 ;  /* 0x00000016280dd224 */ /* 0x008fe200078e0203 */
[----:B------:R-:W-:Y:S04]  /*2990*/  BSSY B1, `(.L_x_64) ;  /* 0x0000006000017945 */ /* 0x000fe80003800000 */
[----:B------:R3:W-:Y:S01]  /*29a0*/  @!P5 STG.E.U8 desc[UR36][R6.64+0x20], R13 ;  /* 0x0000200d0600d986 */ /* 0x0007e2000c101124 */
[----:B------:R-:W-:Y:S05]  /*29b0*/  @P0 BRA `(.L_x_65) ;  /* 0x00000000000c0947 */ /* 0x000fea0003800000 */
[----:B------:R-:W5:Y:S02]  /*29c0*/  LDG.E.U8 R56, desc[UR36][R8.64+0x21] ;  /* 0x0000212408387981 */ /* 0x000f64000c1e1100 */
[----:B-----5:R-:W-:-:S05]  /*29d0*/  PRMT R0, R56, 0x8880, RZ ;  /* 0x0000888038007816 */ /* 0x020fca00000000ff */
[----:B------:R-:W-:-:S07]  /*29e0*/  IMAD R3, R0, R23, RZ ;  /* 0x0000001700037224 */ /* 0x000fce00078e02ff */
.L_x_65:
[----:B------:R-:W-:Y:S05]  /*29f0*/  BSYNC B1 ;  /* 0x0000000000017941 */ /* 0x000fea0003800000 */
.L_x_64:
        /* <DEDUP_REMOVED lines=13> */
.L_x_67:
[----:B------:R-:W-:Y:S05]  /*2ad0*/  BSYNC B1 ;  /* 0x0000000000017941 */ /* 0x000fea0003800000 */
.L_x_66:
[----:B---3--:R-:W-:Y:S01]  /*2ae0*/  @!P3 IMAD R13, R42, R22, R3 ;  /* 0x000000162a0db224 */ /* 0x008fe200078e0203 */
[----:B------:R-:W-:Y:S04]  /*2af0*/  BSSY B1, `(.L_x_68) ;  /* 0x0000006000017945 */ /* 0x000fe80003800000 */
[----:B------:R3:W-:Y:S01]  /*2b00*/  @!P3 STG.E.U8 desc[UR36][R4.64+0x20], R13 ;  /* 0x0000200d0400b986 */ /* 0x0007e2000c101124 */
[----:B------:R-:W-:Y:S05]  /*2b10*/  @P2 BRA `(.L_x_69) ;  /* 0x00000000000c2947 */ /* 0x000fea0003800000 */
[----:B------:R-:W5:Y:S02]  /*2b20*/  LDG.E.U8 R56, desc[UR36][R10.64+0x21] ;  /* 0x000021240a387981 */ /* 0x000f64000c1e1100 */
[----:B-----5:R-:W-:-:S05]  /*2b30*/  PRMT R0, R56, 0x8880, RZ ;  /* 0x0000888038007816 */ /* 0x020fca00000000ff */
[----:B------:R-:W-:-:S07]  /*2b40*/  IMAD R3, R0, R23, RZ ;  /* 0x0000001700037224 */ /* 0x000fce00078e02ff */
.L_x_69:
[----:B------:R-:W-:Y:S05]  /*2b50*/  BSYNC B1 ;  /* 0x0000000000017941 */ /* 0x000fea0003800000 */
.L_x_68:
[----:B------:R-:W-:Y:S01]  /*2b60*/  @!P2 IMAD R43, R43, R22, R3 ;  /* 0x000000162b2ba224 */ /* 0x000fe200078e0203 */
[----:B------:R-:W-:Y:S04]  /*2b70*/  BSSY B1, `(.L_x_70) ;  /* 0x0000006000017945 */ /* 0x000fe80003800000 */
[----:B------:R0:W-:Y:S01]  /*2b80*/  @!P2 STG.E.U8 desc[UR36][R4.64+0x21], R43 ;  /* 0x0000212b0400a986 */ /* 0x0001e2000c101124 */
[----:B------:R-:W-:Y:S05]  /*2b90*/  @P0 BRA `(.L_x_71) ;  /* 0x00000000000c0947 */ /* 0x000fea0003800000 */
[----:B------:R-:W5:Y:S02]  /*2ba0*/  LDG.E.U8 R56, desc[UR36][R8.64+0x28] ;  /* 0x0000282408387981 */ /* 0x000f64000c1e1100 */
[----:B-----5:R-:W-:-:S05]  /*2bb0*/  PRMT R0, R56, 0x8880, RZ ;  /* 0x0000888038007816 */ /* 0x020fca00000000ff */
[----:B------:R-:W-:-:S07]  /*2bc0*/  IMAD R3, R0, R23, RZ ;  /* 0x0000001700037224 */ /* 0x000fce00078e02ff */
.L_x_71:
[----:B------:R-:W-:Y:S05]  /*2bd0*/  BSYNC B1 ;  /* 0x0000000000017941 */ /* 0x000fea0003800000 */
.L_x_70:
[----:B---3--:R-:W-:Y:S01]  /*2be0*/  @!P0 IMAD R13, R44, R22, R3 ;  /* 0x000000162c0d8224 */ /* 0x008fe200078e0203 */
[----:B------:R-:W-:Y:S04]  /*2bf0*/  BSSY B1, `(.L_x_72) ;  /* 0x0000006000017945 */ /* 0x000fe80003800000 */
[----:B------:R3:W-:Y:S01]  /*2c00*/  @!P0 STG.E.U8 desc[UR36][R6.64+0x28], R13 ;  /* 0x0000280d06008986 */ /* 0x0007e2000c101124 */
[----:B------:R-:W-:Y:S05]  /*2c10*/  @P5 BRA `(.L_x_73) ;  /* 0x00000000000c5947 */ /* 0x000fea0003800000 */
[----:B------:R-:W5:Y:S02]  /*2c20*/  LDG.E.U8 R56, desc[UR36][R8.64+0x29] ;  /* 0x0000292408387981 */ /* 0x000f64000c1e1100 */
[----:B-----5:R-:W-:-:S05]  /*2c30*/  PRMT R0, R56, 0x8880, RZ ;  /* 0x0000888038007816 */ /* 0x020fca00000000ff */
[----:B------:R-:W-:-:S07]  /*2c40*/  IMAD R3, R0, R23, RZ ;  /* 0x0000001700037224 */ /* 0x000fce00078e02ff */
.L_x_73:
[----:B------:R-:W-:Y:S05]  /*2c50*/  BSYNC B1 ;  /* 0x0000000000017941 */ /* 0x000fea0003800000 */
.L_x_72:
        /* <DEDUP_REMOVED lines=13> */
.L_x_75:
[----:B------:R-:W-:Y:S05]  /*2d30*/  BSYNC B1 ;  /* 0x0000000000017941 */ /* 0x000fea0003800000 */
.L_x_74:
[----:B---3--:R-:W-:Y:S01]  /*2d40*/  @!P4 IMAD R13, R46, R22, R3 ;  /* 0x000000162e0dc224 */ /* 0x008fe200078e0203 */
[----:B------:R-:W-:Y:S04]  /*2d50*/  BSSY B1, `(.L_x_76) ;  /* 0x0000006000017945 */ /* 0x000fe80003800000 */
[----:B------:R3:W-:Y:S01]  /*2d60*/  @!P4 STG.E.U8 desc[UR36][R4.64+0x28], R13 ;  /* 0x0000280d0400c986 */ /* 0x0007e2000c101124 */
[----:B------:R-:W-:Y:S05]  /*2d70*/  @P1 BRA `(.L_x_77) ;  /* 0x00000000000c1947 */ /* 0x000fea0003800000 */
[----:B------:R-:W5:Y:S02]  /*2d80*/  LDG.E.U8 R56, desc[UR36][R10.64+0x29] ;  /* 0x000029240a387981 */ /* 0x000f64000c1e1100 */
[----:B-----5:R-:W-:-:S05]  /*2d90*/  PRMT R0, R56, 0x8880, RZ ;  /* 0x0000888038007816 */ /* 0x020fca00000000ff */
[----:B------:R-:W-:-:S07]  /*2da0*/  IMAD R3, R0, R23, RZ ;  /* 0x0000001700037224 */ /* 0x000fce00078e02ff */
.L_x_77:
[----:B------:R-:W-:Y:S05]  /*2db0*/  BSYNC B1 ;  /* 0x0000000000017941 */ /* 0x000fea0003800000 */
.L_x_76:
[----:B------:R-:W-:Y:S01]  /*2dc0*/  @!P1 IMAD R47, R47, R22, R3 ;  /* 0x000000162f2f9224 */ /* 0x000fe200078e0203 */
[----:B------:R-:W-:Y:S04]  /*2dd0*/  BSSY B1, `(.L_x_78) ;  /* 0x0000006000017945 */ /* 0x000fe80003800000 */
[----:B------:R0:W-:Y:S01]  /*2de0*/  @!P1 STG.E.U8 desc[UR36][R4.64+0x29], R47 ;  /* 0x0000292f04009986 */ /* 0x0001e2000c101124 */
[----:B------:R-:W-:Y:S05]  /*2df0*/  @P3 BRA `(.L_x_79) ;  /* 0x00000000000c3947 */ /* 0x000fea0003800000 */
[----:B------:R-:W5:Y:S02]  /*2e00*/  LDG.E.U8 R56, desc[UR36][R8.64+0x30] ;  /* 0x0000302408387981 */ /* 0x000f64000c1e1100 */
[----:B-----5:R-:W-:-:S05]  /*2e10*/  PRMT R0, R56, 0x8880, RZ ;  /* 0x0000888038007816 */ /* 0x020fca00000000ff */
[----:B------:R-:W-:-:S07]  /*2e20*/  IMAD R3, R0, R23, RZ ;  /* 0x0000001700037224 */ /* 0x000fce00078e02ff */
.L_x_79:
[----:B------:R-:W-:Y:S05]  /*2e30*/  BSYNC B1 ;  /* 0x0000000000017941 */ /* 0x000fea0003800000 */
.L_x_78:
[----:B---3--:R-:W-:Y:S01]  /*2e40*/  @!P3 IMAD R13, R48, R22, R3 ;  /* 0x00000016300db224 */ /* 0x008fe200078e0203 */
[----:B------:R-:W-:Y:S04]  /*2e50*/  BSSY B1, `(.L_x_80) ;  /* 0x0000006000017945 */ /* 0x000fe80003800000 */
[----:B------:R3:W-:Y:S01]  /*2e60*/  @!P3 STG.E.U8 desc[UR36][R6.64+0x30], R13 ;  /* 0x0000300d0600b986 */ /* 0x0007e2000c101124 */
[----:B------:R-:W-:Y:S05]  /*2e70*/  @P5 BRA `(.L_x_81) ;  /* 0x00000000000c5947 */ /* 0x000fea0003800000 */
[----:B------:R-:W5:Y:S02]  /*2e80*/  LDG.E.U8 R56, desc[UR36][R8.64+0x31] ;  /* 0x0000312408387981 */ /* 0x000f64000c1e1100 */
[----:B-----5:R-:W-:-:S05]  /*2e90*/  PRMT R0, R56, 0x8880, RZ ;  /* 0x0000888038007816 */ /* 0x020fca00000000ff */
[----:B------:R-:W-:-:S07]  /*2ea0*/  IMAD R3, R0, R23, RZ ;  /* 0x0000001700037224 */ /* 0x000fce00078e02ff */
.L_x_81:
[----:B------:R-:W-:Y:S05]  /*2eb0*/  BSYNC B1 ;  /* 0x0000000000017941 */ /* 0x000fea0003800000 */
.L_x_80:
        /* <DEDUP_REMOVED lines=9> */
[----:B------:R-:W-:Y:S01]  /*2f50*/  ISETP.LT.OR P3, PT, R20, 0x9, !P3 ;  /* 0x000000091400780c */ /* 0x000fe20005f61670 */
[----:B------:R-:W-:-:S12]  /*2f60*/  @P2 BRA `(.L_x_83) ;  /* 0x00000000000c2947 */ /* 0x000fd80003800000 */
[----:B------:R-:W5:Y:S02]  /*2f70*/  LDG.E.U8 R56, desc[UR36][R10.64+0x30] ;  /* 0x000030240a387981 */ /* 0x000f64000c1e1100 */
[----:B-----5:R-:W-:-:S05]  /*2f80*/  PRMT R0, R56, 0x8880, RZ ;  /* 0x0000888038007816 */ /* 0x020fca00000000ff */
[----:B------:R-:W-:-:S07]  /*2f90*/  IMAD R3, R0, R23, RZ ;  /* 0x0000001700037224 */ /* 0x000fce00078e02ff */
.L_x_83:
[----:B------:R-:W-:Y:S05]  /*2fa0*/  BSYNC B1 ;  /* 0x0000000000017941 */ /* 0x000fea0003800000 */
.L_x_82:
[----:B---3--:R-:W-:Y:S01]  /*2fb0*/  @!P2 IMAD R13, R50, R22, R3 ;  /* 0x00000016320da224 */ /* 0x008fe200078e0203 */
[----:B------:R-:W-:Y:S04]  /*2fc0*/  BSSY B1, `(.L_x_84) ;  /* 0x0000006000017945 */ /* 0x000fe80003800000 */
[----:B------:R3:W-:Y:S01]  /*2fd0*/  @!P2 STG.E.U8 desc[UR36][R4.64+0x30], R13 ;  /* 0x0000300d0400a986 */ /* 0x0007e2000c101124 */
[----:B------:R-:W-:Y:S05]  /*2fe0*/  @P0 BRA `(.L_x_85) ;  /* 0x00000000000c0947 */ /* 0x000fea0003800000 */
[----:B------:R-:W5:Y:S02]  /*2ff0*/  LDG.E.U8 R56, desc[UR36][R10.64+0x31] ;  /* 0x000031240a387981 */ /* 0x000f64000c1e1100 */
[----:B-----5:R-:W-:-:S05]  /*3000*/  PRMT R0, R56, 0x8880, RZ ;  /* 0x0000888038007816 */ /* 0x020fca00000000ff */
[----:B------:R-:W-:-:S07]  /*3010*/  IMAD R3, R0, R23, RZ ;  /* 0x0000001700037224 */ /* 0x000fce00078e02ff */
.L_x_85:
[----:B------:R-:W-:Y:S05]  /*3020*/  BSYNC B1 ;  /* 0x0000000000017941 */ /* 0x000fea0003800000 */
.L_x_84:
[----:B------:R-:W-:Y:S01]  /*3030*/  @!P0 IMAD R51, R51, R22, R3 ;  /* 0x0000001633338224 */ /* 0x000fe200078e0203 */
[----:B------:R-:W-:Y:S04]  /*3040*/  BSSY B1, `(.L_x_86) ;  /* 0x0000006000017945 */ /* 0x000fe80003800000 */
[----:B------:R0:W-:Y:S01]  /*3050*/  @!P0 STG.E.U8 desc[UR36][R4.64+0x31], R51 ;  /* 0x0000313304008986 */ /* 0x0001e2000c101124 */
[----:B------:R-:W-:Y:S05]  /*3060*/  @P5 BRA `(.L_x_87) ;  /* 0x00000000000c5947 */ /* 0x000fea0003800000 */
[----:B------:R-:W5:Y:S02]  /*3070*/  LDG.E.U8 R56, desc[UR36][R8.64+0x38] ;  /* 0x0000382408387981 */ /* 0x000f64000c1e1100 */
[----:B-----5:R-:W-:-:S05]  /*3080*/  PRMT R0, R56, 0x8880, RZ ;  /* 0x0000888038007816 */ /* 0x020fca00000000ff */
[----:B------:R-:W-:-:S07]  /*3090*/  IMAD R3, R0, R23, RZ ;  /* 0x0000001700037224 */ /* 0x000fce00078e02ff */
.L_x_87:
[----:B------:R-:W-:Y:S05]  /*30a0*/  BSYNC B1 ;  /* 0x0000000000017941 */ /* 0x000fea0003800000 */
.L_x_86:
[----:B---3--:R-:W-:Y:S01]  /*30b0*/  @!P5 IMAD R13, R52, R22, R3 ;  /* 0x00000016340dd224 */ /* 0x008fe200078e0203 */
[----:B------:R-:W-:Y:S04]  /*30c0*/  BSSY B1, `(.L_x_88) ;  /* 0x0000006000017945 */ /* 0x000fe80003800000 */
[----:B------:R3:W-:Y:S01]  /*30d0*/  @!P5 STG.E.U8 desc[UR36][R6.64+0x38], R13 ;  /* 0x0000380d0600d986 */ /* 0x0007e2000c101124 */
[----:B------:R-:W-:Y:S05]  /*30e0*/  @P4 BRA `(.L_x_89) ;  /* 0x00000000000c4947 */ /* 0x000fea0003800000 */
[----:B------:R-:W5:Y:S02]  /*30f0*/  LDG.E.U8 R56, desc[UR36][R8.64+0x39] ;  /* 0x0000392408387981 */ /* 0x000f64000c1e1100 */
[----:B-----5:R-:W-:-:S05]  /*3100*/  PRMT R0, R56, 0x8880, RZ ;  /* 0x0000888038007816 */ /* 0x020fca00000000ff */
[----:B------:R-:W-:-:S07]  /*3110*/  IMAD R3, R0, R23, RZ ;  /* 0x0000001700037224 */ /* 0x000fce00078e02ff */
.L_x_89:
[----:B------:R-:W-:Y:S05]  /*3120*/  BSYNC B1 ;  /* 0x0000000000017941 */ /* 0x000fea0003800000 */
.L_x_88:
[----:B------:R-:W-:Y:S01]  /*3130*/  @!P4 IMAD R53, R53, R22, R3 ;  /* 0x000000163535c224 */ /* 0x000fe200078e0203 */
[----:B------:R-:W-:Y:S04]  /*3140*/  BSSY B1, `(.L_x_90) ;  /* 0x0000006000017945 */ /* 0x000fe80003800000 */
[----:B------:R0:W-:Y:S01]  /*3150*/  @!P4 STG.E.U8 desc[UR36][R6.64+0x39], R53 ;  /* 0x000039350600c986 */ /* 0x0001e2000c101124 */
[----:B------:R-:W-:Y:S05]  /*3160*/  @P3 BRA `(.L_x_91) ;  /* 0x00000000000c3947 */ /* 0x000fea0003800000 */
[----:B------:R-:W5:Y:S02]  /*3170*/  LDG.E.U8 R56, desc[UR36][R10.64+0x38] ;  /* 0x000038240a387981 */ /* 0x000f64000c1e1100 */
[----:B-----5:R-:W-:-:S05]  /*3180*/  PRMT R0, R56, 0x8880, RZ ;  /* 0x0000888038007816 */ /* 0x020fca00000000ff */
[----:B------:R-:W-:-:S07]  /*3190*/  IMAD R3, R0, R23, RZ ;  /* 0x0000001700037224 */ /* 0x000fce00078e02ff */
.L_x_91:
[----:B------:R-:W-:Y:S05]  /*31a0*/  BSYNC B1 ;  /* 0x0000000000017941 */ /* 0x000fea0003800000 */
.L_x_90:
[----:B0123--:R-:W-:Y:S01]  /*31b0*/  @!P3 IMAD R7, R54, R22, R3 ;  /* 0x000000163607b224 */ /* 0x00ffe200078e0203 */
[----:B------:R-:W-:Y:S01]  /*31c0*/  ISETP.LT.OR P1, PT, R20, 0x9, !P1 ;  /* 0x000000091400780c */ /* 0x000fe20004f21670 */
[----:B------:R-:W-:Y:S03]  /*31d0*/  BSSY B1, `(.L_x_92) ;  /* 0x0000006000017945 */ /* 0x000fe60003800000 */
[----:B------:R0:W-:Y:S09]  /*31e0*/  @!P3 STG.E.U8 desc[UR36][R4.64+0x38], R7 ;  /* 0x000038070400b986 */ /* 0x0001f2000c101124 */
[----:B------:R-:W-:Y:S05]  /*31f0*/  @P1 BRA `(.L_x_93) ;  /* 0x00000000000c1947 */ /* 0x000fea0003800000 */
[----:B------:R-:W2:Y:S02]  /*3200*/  LDG.E.U8 R56, desc[UR36][R10.64+0x39] ;  /* 0x000039240a387981 */ /* 0x000ea4000c1e1100 */
[----:B--2---:R-:W-:-:S05]  /*3210*/  PRMT R0, R56, 0x8880, RZ ;  /* 0x0000888038007816 */ /* 0x004fca00000000ff */
[----:B------:R-:W-:-:S07]  /*3220*/  IMAD R3, R0, R23, RZ ;  /* 0x0000001700037224 */ /* 0x000fce00078e02ff */
.L_x_93:
[----:B------:R-:W-:Y:S05]  /*3230*/  BSYNC B1 ;  /* 0x0000000000017941 */ /* 0x000fea0003800000 */
.L_x_92:
[----:B------:R-:W-:Y:S01]  /*3240*/  IMAD R3, R55, R22, R3 ;  /* 0x0000001637037224 */ /* 0x000fe200078e0203 */
[----:B------:R-:W-:Y:S06]  /*3250*/  @P1 BRA `(.L_x_94) ;  /* 0x0000000400c81947 */ /* 0x000fec0003800000 */
[----:B------:R1:W-:Y:S01]  /*3260*/  STG.E.U8 desc[UR36][R4.64+0x39], R3 ;  /* 0x0000390304007986 */ /* 0x0003e2000c101124 */
[----:B------:R-:W-:Y:S05]  /*3270*/  BRA `(.L_x_94) ;  /* 0x0000000400c07947 */ /* 0x000fea0003800000 */
.L_x_29:
[C---:B------:R-:W-:Y:S02]  /*3280*/  ISETP.GE.AND P1, PT, R58.reuse, 0x1, PT ;  /* 0x000000013a00780c */ /* 0x040fe40003f26270 */
[----:B------:R-:W-:Y:S02]  /*3290*/  ISETP.GE.AND P0, PT, R58, 0x2, PT ;  /* 0x000000023a00780c */ /* 0x000fe40003f06270 */
[C---:B------:R-:W-:Y:S02]  /*32a0*/  ISETP.LT.OR P4, PT, R20.reuse, 0x1, !P1 ;  /* 0x000000011400780c */ /* 0x040fe40004f81670 */
[C---:B------:R-:W-:Y:S02]  /*32b0*/  ISETP.LT.OR P5, PT, R20.reuse, 0x1, !P0 ;  /* 0x000000011400780c */ /* 0x040fe400047a1670 */
[C---:B------:R-:W-:Y:S02]  /*32c0*/  ISETP.LT.OR P1, PT, R20.reuse, 0x9, !P1 ;  /* 0x000000091400780c */ /* 0x040fe40004f21670 */
[----:B------:R-:W-:-:S02]  /*32d0*/  ISETP.LT.OR P0, PT, R20, 0x9, !P0 ;  /* 0x000000091400780c */ /* 0x000fc40004701670 */
[C---:B------:R-:W-:Y:S02]  /*32e0*/  ISETP.GE.AND P3, PT, R58.reuse, 0x9, PT ;  /* 0x000000093a00780c */ /* 0x040fe40003f66270 */
[----:B------:R-:W-:-:S03]  /*32f0*/  ISETP.GE.AND P2, PT, R58, 0xa, PT ;  /* 0x0000000a3a00780c */ /* 0x000fc60003f46270 */
[-C--:B------:R-:W-:Y:S02]  /*3300*/  @!P4 IMAD R3, R24, R22.reuse, RZ ;  /* 0x000000161803c224 */ /* 0x080fe400078e02ff */
[-C--:B------:R-:W-:Y:S02]  /*3310*/  @!P5 IMAD R25, R25, R22.reuse, RZ ;  /* 0x000000161919d224 */ /* 0x080fe400078e02ff */
[-C--:B------:R-:W-:Y:S01]  /*3320*/  @!P1 IMAD R9, R26, R22.reuse, RZ ;  /* 0x000000161a099224 */ /* 0x080fe200078e02ff */
[----:B------:R0:W-:Y:S01]  /*3330*/  @!P4 STG.E.U8 desc[UR36][R6.64], R3 ;  /* 0x000000030600c986 */ /* 0x0001e2000c101124 */
[C---:B------:R-:W-:Y:S01]  /*3340*/  ISETP.LT.OR P4, PT, R20.reuse, 0x1, !P3 ;  /* 0x000000011400780c */ /* 0x040fe20005f81670 */
[----:B------:R-:W-:Y:S02]  /*3350*/  @!P0 IMAD R27, R27, R22, RZ ;  /* 0x000000161b1b8224 */ /* 0x000fe400078e02ff */
[----:B------:R-:W-:Y:S01]  /*3360*/  @!P5 STG.E.U8 desc[UR36][R6.64+0x1], R25 ;  /* 0x000001190600d986 */ /* 0x000fe2000c101124 */
[----:B------:R-:W-:-:S02]  /*3370*/  ISETP.LT.OR P5, PT, R20, 0x1, !P2 ;  /* 0x000000011400780c */ /* 0x000fc400057a1670 */
[C---:B------:R-:W-:Y:S01]  /*3380*/  ISETP.LT.OR P2, PT, R20.reuse, 0x9, !P2 ;  /* 0x000000091400780c */ /* 0x040fe20005741670 */
[----:B------:R1:W-:Y:S01]  /*3390*/  @!P1 STG.E.U8 desc[UR36][R4.64], R9 ;  /* 0x0000000904009986 */ /* 0x0003e2000c101124 */
[----:B------:R-:W-:Y:S02]  /*33a0*/  ISETP.LT.OR P1, PT, R20, 0x9, !P3 ;  /* 0x000000091400780c */ /* 0x000fe40005f21670 */
[C---:B------:R-:W-:Y:S01]  /*33b0*/  ISETP.GE.AND P3, PT, R58.reuse, 0x11, PT ;  /* 0x000000113a00780c */ /* 0x040fe20003f66270 */
[----:B------:R-:W-:Y:S01]  /*33c0*/  @!P0 STG.E.U8 desc[UR36][R4.64+0x1], R27 ;  /* 0x0000011b04008986 */ /* 0x000fe2000c101124 */
[----:B------:R-:W-:Y:S01]  /*33d0*/  ISETP.GE.AND P0, PT, R58, 0x12, PT ;  /* 0x000000123a00780c */ /* 0x000fe20003f06270 */
[----:B------:R-:W-:-:S04]  /*33e0*/  @!P4 IMAD R11, R28, R22, RZ ;  /* 0x000000161c0bc224 */ /* 0x000fc800078e02ff */
[-C--:B------:R-:W-:Y:S01]  /*33f0*/  @!P5 IMAD R29, R29, R22.reuse, RZ ;  /* 0x000000161d1dd224 */ /* 0x080fe200078e02ff */
[----:B------:R-:W-:Y:S01]  /*3400*/  @!P4 STG.E.U8 desc[UR36][R6.64+0x8], R11 ;  /* 0x0000080b0600c986 */ /* 0x000fe2000c101124 */
[C---:B------:R-:W-:Y:S01]  /*3410*/  ISETP.LT.OR P4, PT, R20.reuse, 0x1, !P3 ;  /* 0x000000011400780c */ /* 0x040fe20005f81670 */
[-C--:B------:R-:W-:Y:S02]  /*3420*/  @!P2 IMAD R31, R31, R22.reuse, RZ ;  /* 0x000000161f1fa224 */ /* 0x080fe400078e02ff */
[----:B------:R-:W-:Y:S01]  /*3430*/  @!P5 STG.E.U8 desc[UR36][R6.64+0x9], R29 ;  /* 0x0000091d0600d986 */ /* 0x000fe2000c101124 */
[----:B------:R-:W-:Y:S01]  /*3440*/  ISETP.LT.OR P5, PT, R20, 0x1, !P0 ;  /* 0x000000011400780c */ /* 0x000fe200047a1670 */
[----:B0-----:R-:W-:Y:S01]  /*3450*/  @!P1 IMAD R3, R30, R22, RZ ;  /* 0x000000161e039224 */ /* 0x001fe200078e02ff */
[----:B------:R-:W-:Y:S01]  /*3460*/  ISETP.LT.OR P0, PT, R20, 0x9, !P0 ;  /* 0x000000091400780c */ /* 0x000fe20004701670 */
[----:B------:R-:W-:Y:S01]  /*3470*/  @!P2 STG.E.U8 desc[UR36][R4.64+0x9], R31 ;  /* 0x0000091f0400a986 */ /* 0x000fe2000c101124 */
[----:B------:R-:W-:-:S03]  /*3480*/  ISETP.GE.AND P2, PT, R58, 0x19, PT ;  /* 0x000000193a00780c */ /* 0x000fc60003f46270 */
[----:B------:R0:W-:Y:S01]  /*3490*/  @!P1 STG.E.U8 desc[UR36][R4.64+0x8], R3 ;  /* 0x0000080304009986 */ /* 0x0001e2000c101124 */
[----:B------:R-:W-:Y:S01]  /*34a0*/  ISETP.LT.OR P1, PT, R20, 0x9, !P3 ;  /* 0x000000091400780c */ /* 0x000fe20005f21670 */
[----:B-1----:R-:W-:Y:S01]  /*34b0*/  @!P4 IMAD R9, R32, R22, RZ ;  /* 0x000000162009c224 */ /* 0x002fe200078e02ff */
[----:B------:R-:W-:-:S03]  /*34c0*/  ISETP.GE.AND P3, PT, R58, 0x1a, PT ;  /* 0x0000001a3a00780c */ /* 0x000fc60003f66270 */
[-C--:B------:R-:W-:Y:S01]  /*34d0*/  @!P5 IMAD R33, R33, R22.reuse, RZ ;  /* 0x000000162121d224 */ /* 0x080fe200078e02ff */
[----:B------:R-:W-:Y:S01]  /*34e0*/  @!P4 STG.E.U8 desc[UR36][R6.64+0x10], R9 ;  /* 0x000010090600c986 */ /* 0x000fe2000c101124 */
[C---:B------:R-:W-:Y:S01]  /*34f0*/  ISETP.LT.OR P4, PT, R20.reuse, 0x1, !P3 ;  /* 0x000000011400780c */ /* 0x040fe20005f81670 */
[-C--:B------:R-:W-:Y:S01]  /*3500*/  @!P0 IMAD R35, R35, R22.reuse, RZ ;  /* 0x0000001623238224 */ /* 0x080fe200078e02ff */
[C---:B------:R-:W-:Y:S01]  /*3510*/  ISETP.LT.OR P3, PT, R20.reuse, 0x9, !P3 ;  /* 0x000000091400780c */ /* 0x040fe20005f61670 */
[----:B------:R-:W-:Y:S01]  /*3520*/  @!P5 STG.E.U8 desc[UR36][R6.64+0x11], R33 ;  /* 0x000011210600d986 */ /* 0x000fe2000c101124 */
[----:B------:R-:W-:Y:S02]  /*3530*/  ISETP.LT.OR P5, PT, R20, 0x1, !P2 ;  /* 0x000000011400780c */ /* 0x000fe400057a1670 */
[----:B0-----:R-:W-:Y:S01]  /*3540*/  @!P1 IMAD R3, R34, R22, RZ ;  /* 0x0000001622039224 */ /* 0x001fe200078e02ff */
[----:B------:R-:W-:Y:S01]  /*3550*/  @!P0 STG.E.U8 desc[UR36][R4.64+0x11], R35 ;  /* 0x0000112304008986 */ /* 0x000fe2000c101124 */
[----:B------:R-:W-:-:S02]  /*3560*/  ISETP.LT.OR P2, PT, R20, 0x9, !P2 ;  /* 0x000000091400780c */ /* 0x000fc40005741670 */
[C---:B------:R-:W-:Y:S01]  /*3570*/  ISETP.GE.AND P0, PT, R58.reuse, 0x21, PT ;  /* 0x000000213a00780c */ /* 0x040fe20003f06270 */
[----:B------:R0:W-:Y:S01]  /*3580*/  @!P1 STG.E.U8 desc[UR36][R4.64+0x10], R3 ;  /* 0x0000100304009986 */ /* 0x0001e2000c101124 */
[----:B------:R-:W-:Y:S01]  /*3590*/  ISETP.GE.AND P1, PT, R58, 0x22, PT ;  /* 0x000000223a00780c */ /* 0x000fe20003f26270 */
[-C--:B------:R-:W-:Y:S02]  /*35a0*/  @!P4 IMAD R37, R37, R22.reuse, RZ ;  /* 0x000000162525c224 */ /* 0x080fe400078e02ff */
[-C--:B------:R-:W-:Y:S02]  /*35b0*/  @!P3 IMAD R39, R39, R22.reuse, RZ ;  /* 0x000000162727b224 */ /* 0x080fe400078e02ff */
[-C--:B------:R-:W-:Y:S01]  /*35c0*/  @!P5 IMAD R11, R36, R22.reuse, RZ ;  /* 0x00000016240bd224 */ /* 0x080fe200078e02ff */
[----:B------:R-:W-:Y:S01]  /*35d0*/  @!P4 STG.E.U8 desc[UR36][R6.64+0x19], R37 ;  /* 0x000019250600c986 */ /* 0x000fe2000c101124 */
[C---:B------:R-:W-:Y:S02]  /*35e0*/  ISETP.LT.OR P4, PT, R20.reuse, 0x1, !P0 ;  /* 0x000000011400780c */ /* 0x040fe40004781670 */
[C---:B------:R-:W-:Y:S01]  /*35f0*/  ISETP.LT.OR P0, PT, R20.reuse, 0x9, !P0 ;  /* 0x000000091400780c */ /* 0x040fe20004701670 */
[----:B------:R-:W-:Y:S01]  /*3600*/  @!P5 STG.E.U8 desc[UR36][R6.64+0x18], R11 ;  /* 0x0000180b0600d986 */ /* 0x000fe2000c101124 */
[----:B------:R-:W-:Y:S01]  /*3610*/  ISETP.LT.OR P5, PT, R20, 0x1, !P1 ;  /* 0x000000011400780c */ /* 0x000fe20004fa1670 */
[----:B0-----:R-:W-:Y:S01]  /*3620*/  @!P2 IMAD R3, R38, R22, RZ ;  /* 0x000000162603a224 */ /* 0x001fe200078e02ff */
[----:B------:R-:W-:Y:S01]  /*3630*/  ISETP.LT.OR P1, PT, R20, 0x9, !P1 ;  /* 0x000000091400780c */ /* 0x000fe20004f21670 */
[----:B------:R-:W-:Y:S01]  /*3640*/  @!P3 STG.E.U8 desc[UR36][R4.64+0x19], R39 ;  /* 0x000019270400b986 */ /* 0x000fe2000c101124 */
[----:B------:R-:W-:-:S03]  /*3650*/  ISETP.GE.AND P3, PT, R58, 0x29, PT ;  /* 0x000000293a00780c */ /* 0x000fc60003f66270 */
[----:B------:R0:W-:Y:S01]  /*3660*/  @!P2 STG.E.U8 desc[UR36][R4.64+0x18], R3 ;  /* 0x000018030400a986 */ /* 0x0001e2000c101124 */
[----:B------:R-:W-:Y:S01]  /*3670*/  ISETP.GE.AND P2, PT, R58, 0x2a, PT ;  /* 0x0000002a3a00780c */ /* 0x000fe20003f46270 */
[----:B------:R-:W-:-:S04]  /*3680*/  @!P4 IMAD R9, R40, R22, RZ ;  /* 0x000000162809c224 */ /* 0x000fc800078e02ff */
[-C--:B------:R-:W-:Y:S01]  /*3690*/  @!P5 IMAD R41, R41, R22.reuse, RZ ;  /* 0x000000162929d224 */ /* 0x080fe200078e02ff */
[----:B------:R-:W-:Y:S01]  /*36a0*/  @!P4 STG.E.U8 desc[UR36][R6.64+0x20], R9 ;  /* 0x000020090600c986 */ /* 0x000fe2000c101124 */
[C---:B------:R-:W-:Y:S01]  /*36b0*/  ISETP.LT.OR P4, PT, R20.reuse, 0x1, !P3 ;  /* 0x000000011400780c */ /* 0x040fe20005f81670 */
[-C--:B------:R-:W-:Y:S01]  /*36c0*/  @!P1 IMAD R43, R43, R22.reuse, RZ ;  /* 0x000000162b2b9224 */ /* 0x080fe200078e02ff */
        /* <DEDUP_REMOVED lines=25> */
[----:B------:R1:W-:Y:S01]  /*3860*/  @!P4 STG.E.U8 desc[UR36][R6.64+0x30], R9 ;  /* 0x000030090600c986 */ /* 0x0003e2000c101124 */
[C---:B------:R-:W-:Y:S01]  /*3870*/  ISETP.LT.OR P4, PT, R20.reuse, 0x1, !P2 ;  /* 0x000000011400780c */ /* 0x040fe20005781670 */
[-C--:B------:R-:W-:Y:S01]  /*3880*/  @!P0 IMAD R51, R51, R22.reuse, RZ ;  /* 0x0000001633338224 */ /* 0x080fe200078e02ff */
[C---:B------:R-:W-:Y:S01]  /*3890*/  ISETP.LT.OR P2, PT, R20.reuse, 0x9, !P2 ;  /* 0x000000091400780c */ /* 0x040fe20005741670 */
[----:B------:R2:W-:Y:S01]  /*38a0*/  @!P5 STG.E.U8 desc[UR36][R6.64+0x31], R49 ;  /* 0x000031310600d986 */ /* 0x0005e2000c101124 */
[----:B------:R-:W-:Y:S01]  /*38b0*/  ISETP.LT.OR P5, PT, R20, 0x1, !P3 ;  /* 0x000000011400780c */ /* 0x000fe20005fa1670 */
[-C--:B0-----:R-:W-:Y:S01]  /*38c0*/  @!P1 IMAD R3, R50, R22.reuse, RZ ;  /* 0x0000001632039224 */ /* 0x081fe200078e02ff */
[----:B------:R-:W-:Y:S01]  /*38d0*/  ISETP.LT.OR P3, PT, R20, 0x9, !P3 ;  /* 0x000000091400780c */ /* 0x000fe20005f61670 */
[----:B------:R2:W-:Y:S04]  /*38e0*/  @!P0 STG.E.U8 desc[UR36][R4.64+0x31], R51 ;  /* 0x0000313304008986 */ /* 0x0005e8000c101124 */
[----:B------:R2:W-:Y:S02]  /*38f0*/  @!P1 STG.E.U8 desc[UR36][R4.64+0x30], R3 ;  /* 0x0000300304009986 */ /* 0x0005e4000c101124 */
[----:B------:R-:W-:-:S02]  /*3900*/  @!P4 IMAD R11, R52, R22, RZ ;  /* 0x00000016340bc224 */ /* 0x000fc400078e02ff */
[-C--:B-1----:R-:W-:Y:S02]  /*3910*/  @!P2 IMAD R9, R54, R22.reuse, RZ ;  /* 0x000000163609a224 */ /* 0x082fe400078e02ff */
[-C--:B------:R-:W-:Y:S01]  /*3920*/  @!P5 IMAD R53, R53, R22.reuse, RZ ;  /* 0x000000163535d224 */ /* 0x080fe200078e02ff */
[----:B------:R2:W-:Y:S01]  /*3930*/  @!P4 STG.E.U8 desc[UR36][R6.64+0x38], R11 ;  /* 0x0000380b0600c986 */ /* 0x0005e2000c101124 */
[----:B------:R-:W-:-:S03]  /*3940*/  @!P3 IMAD R55, R55, R22, RZ ;  /* 0x000000163737b224 */ /* 0x000fc600078e02ff */
[----:B------:R2:W-:Y:S04]  /*3950*/  @!P5 STG.E.U8 desc[UR36][R6.64+0x39], R53 ;  /* 0x000039350600d986 */ /* 0x0005e8000c101124 */
[----:B------:R2:W-:Y:S04]  /*3960*/  @!P2 STG.E.U8 desc[UR36][R4.64+0x38], R9 ;  /* 0x000038090400a986 */ /* 0x0005e8000c101124 */
[----:B------:R2:W-:Y:S02]  /*3970*/  @!P3 STG.E.U8 desc[UR36][R4.64+0x39], R55 ;  /* 0x000039370400b986 */ /* 0x0005e4000c101124 */
.L_x_94:
[----:B------:R-:W-:Y:S05]  /*3980*/  BSYNC B0 ;  /* 0x0000000000007941 */ /* 0x000fea0003800000 */
.L_x_28:
[----:B------:R-:W-:Y:S01]  /*3990*/  ULDC UR4, c[0x0][0xc] ;  /* 0x0000030000047ab9 */ /* 0x000fe20000000800 */
[----:B------:R-:W-:Y:S01]  /*39a0*/  ULDC UR5, c[0x0][0x10] ;  /* 0x0000040000057ab9 */ /* 0x000fe20000000800 */
[----:B-12---:R-:W1:Y:S01]  /*39b0*/  LDC R3, c[0x0][0x14] ;  /* 0x00000500ff037b82 */ /* 0x006e620000000800 */
[----:B------:R-:W-:Y:S01]  /*39c0*/  UIMAD.WIDE.U32 UR4, UR4, UR5, URZ ;  /* 0x00000005040472a5 */ /* 0x000fe2000f8e003f */
[----:B------:R-:W-:Y:S01]  /*39d0*/  PRMT R0, RZ, 0x7610, R0 ;  /* 0x00007610ff007816 */ /* 0x000fe20000000000 */
[----:B------:R-:W-:Y:S02]  /*39e0*/  IMAD.MOV.U32 R58, RZ, RZ, -0x1 ;  /* 0xffffffffff3a7424 */ /* 0x000fe400078e00ff */
[----:B------:R-:W-:Y:S02]  /*39f0*/  IMAD.MOV.U32 R59, RZ, RZ, -0x1 ;  /* 0xffffffffff3b7424 */ /* 0x000fe400078e00ff */
[----:B-1----:R-:W-:-:S04]  /*3a00*/  IMAD.WIDE.U32 R16, R3, UR4, R16 ;  /* 0x0000000403107c25 */ /* 0x002fc8000f8e0010 */
[----:B------:R-:W-:Y:S01]  /*3a10*/  IMAD R3, R3, UR5, RZ ;  /* 0x0000000503037c24 */ /* 0x000fe2000f8e02ff */
[----:B------:R-:W-:Y:S02]  /*3a20*/  ULDC.64 UR4, c[0x0][0x650] ;  /* 0x0001940000047ab9 */ /* 0x000fe40000000a00 */
[----:B------:R-:W-:Y:S01]  /*3a30*/  ISETP.GE.U32.AND P0, PT, R16, UR4, PT ;  /* 0x0000000410007c0c */ /* 0x000fe2000bf06070 */
[----:B------:R-:W-:-:S05]  /*3a40*/  IMAD.IADD R17, R17, 0x1, R3 ;  /* 0x0000000111117824 */ /* 0x000fca00078e0203 */
[----:B------:R-:W-:-:S13]  /*3a50*/  ISETP.GE.U32.AND.EX P0, PT, R17, UR5, PT, P0 ;  /* 0x0000000511007c0c */ /* 0x000fda000bf06100 */
[----:B------:R-:W-:Y:S05]  /*3a60*/  @P0 BRA `(.L_x_95) ;  /* 0x0000000400640947 */ /* 0x000fea0003800000 */
[----:B------:R-:W1:Y:S01]  /*3a70*/  S2R R12, SR_CTAID.X ;  /* 0x00000000000c7919 */ /* 0x000e620000002500 */
[----:B------:R-:W2:Y:S01]  /*3a80*/  LDC.64 R10, c[0x0][0x628] ;  /* 0x00018a00ff0a7b82 */ /* 0x000ea20000000a00 */
[----:B------:R-:W-:Y:S01]  /*3a90*/  ULDC UR4, c[0x0][0x150] ;  /* 0x0000540000047ab9 */ /* 0x000fe20000000800 */
[----:B------:R-:W-:Y:S01]  /*3aa0*/  IMAD.MOV.U32 R8, RZ, RZ, R16 ;  /* 0x000000ffff087224 */ /* 0x000fe200078e0010 */
[----:B------:R-:W3:Y:S01]  /*3ab0*/  S2R R24, SR_CTAID.Y ;  /* 0x0000000000187919 */ /* 0x000ee20000002600 */
[----:B------:R-:W-:-:S04]  /*3ac0*/  IMAD.MOV.U32 R9, RZ, RZ, R17 ;  /* 0x000000ffff097224 */ /* 0x000fc800078e0011 */
[----:B------:R-:W0:Y:S08]  /*3ad0*/  LDC R21, c[0x0][0x144] ;  /* 0x00005100ff157b82 */ /* 0x000e300000000800 */
[----:B------:R-:W0:Y:S08]  /*3ae0*/  LDC R0, c[0x0][0x630] ;  /* 0x00018c00ff007b82 */ /* 0x000e300000000800 */
[----:B------:R-:W0:Y:S01]  /*3af0*/  LDC.64 R14, c[0x0][0x620] ;  /* 0x00018800ff0e7b82 */ /* 0x000e220000000a00 */
[----:B--2---:R-:W-:-:S04]  /*3b00*/  ISETP.NE.U32.AND P0, PT, R10, RZ, PT ;  /* 0x000000ff0a00720c */ /* 0x004fc80003f05070 */
[----:B------:R-:W-:Y:S02]  /*3b10*/  ISETP.NE.AND.EX P0, PT, R11, RZ, PT, P0 ;  /* 0x000000ff0b00720c */ /* 0x000fe40003f05300 */
[----:B-1----:R-:W-:-:S05]  /*3b20*/  I2FP.F32.U32 R3, R12 ;  /* 0x0000000c00037245 */ /* 0x002fca0000201000 */
[----:B------:R-:W-:-:S04]  /*3b30*/  FMUL R3, R3, UR4 ;  /* 0x0000000403037c20 */ /* 0x000fc80008400000 */
[----:B------:R1:W2:Y:S02]  /*3b40*/  F2I.U32.TRUNC.NTZ R20, R3 ;  /* 0x0000000300147305 */ /* 0x0002a4000020f000 */
[----:B---3--:R-:W-:Y:S05]  /*3b50*/  @!P0 BRA `(.L_x_96) ;  /* 0x0000000000288947 */ /* 0x008fea0003800000 */
[----:B-1----:R-:W1:Y:S02]  /*3b60*/  LDC R3, c[0x0][0x634] ;  /* 0x00018d00ff037b82 */ /* 0x002e640000000800 */
[----:B-1----:R-:W-:-:S05]  /*3b70*/  IADD3 R3, P0, R16, R3, RZ ;  /* 0x0000000310037210 */ /* 0x002fca0007f1e0ff */
[----:B------:R-:W-:-:S04]  /*3b80*/  IMAD.X R13, RZ, RZ, R17, P0 ;  /* 0x000000ffff0d7224 */ /* 0x000fc800000e0611 */
[----:B0---4-:R-:W-:-:S04]  /*3b90*/  IMAD.WIDE.U32 R4, R13, R10, RZ ;  /* 0x0000000a0d047225 */ /* 0x011fc800078e00ff */
[----:B------:R-:W-:-:S04]  /*3ba0*/  IMAD.WIDE.U32 R6, P0, R3, R11, R4 ;  /* 0x0000000b03067225 */ /* 0x000fc80007800004 */
[----:B------:R-:W-:-:S04]  /*3bb0*/  IMAD.WIDE.U32 R4, R3, R10, RZ ;  /* 0x0000000a03047225 */ /* 0x000fc800078e00ff */
[----:B------:R-:W-:Y:S01]  /*3bc0*/  IMAD.X R9, RZ, RZ, RZ, P0 ;  /* 0x000000ffff097224 */ /* 0x000fe200000e06ff */
[----:B------:R-:W-:Y:S01]  /*3bd0*/  IADD3 RZ, P0, R5, R6, RZ ;  /* 0x0000000605ff7210 */ /* 0x000fe20007f1e0ff */
[----:B------:R-:W-:-:S04]  /*3be0*/  IMAD.MOV.U32 R8, RZ, RZ, R7 ;  /* 0x000000ffff087224 */ /* 0x000fc800078e0007 */
[----:B------:R-:W-:-:S08]  /*3bf0*/  IMAD.WIDE.U32.X R8, R13, R11, R8, P0 ;  /* 0x0000000b0d087225 */ /* 0x000fd000000e0408 */
.L_x_96:
[----:B------:R-:W3:Y:S01]  /*3c00*/  LDC.64 R30, c[0x0][0x640] ;  /* 0x00019000ff1e7b82 */ /* 0x000ee20000000a00 */
[-CC-:B0-----:R-:W-:Y:S01]  /*3c10*/  SHF.R.U64 R59, R8, R0.reuse, R9.reuse ;  /* 0x00000000083b7219 */ /* 0x181fe20000001209 */
[----:B--2---:R-:W-:Y:S01]  /*3c20*/  IMAD.MOV R20, RZ, RZ, -R20 ;  /* 0x000000ffff147224 */ /* 0x004fe200078e0a14 */
[----:B------:R-:W-:Y:S01]  /*3c30*/  SHF.R.U32.HI R0, RZ, R0, R9 ;  /* 0x00000000ff007219 */ /* 0x000fe20000011609 */
[----:B------:R-:W-:Y:S01]  /*3c40*/  ULDC UR4, c[0x0][0x154] ;  /* 0x0000550000047ab9 */ /* 0x000fe20000000800 */
[----:B-1----:R-:W-:Y:S01]  /*3c50*/  IADD3 R3, P0, RZ, -R59, RZ ;  /* 0x8000003bff037210 */ /* 0x002fe20007f1e0ff */
[----:B------:R-:W-:Y:S02]  /*3c60*/  IMAD R26, R21, R20, R12 ;  /* 0x00000014151a7224 */ /* 0x000fe400078e020c */
[----:B------:R-:W0:Y:S01]  /*3c70*/  LDC R6, c[0x0][0x618] ;  /* 0x00018600ff067b82 */ /* 0x000e220000000800 */
[----:B------:R-:W-:Y:S02]  /*3c80*/  IMAD.MOV.U32 R7, RZ, RZ, 0x1 ;  /* 0x00000001ff077424 */ /* 0x000fe400078e00ff */
[----:B----4-:R-:W-:-:S04]  /*3c90*/  IMAD.X R5, RZ, RZ, ~R0, P0 ;  /* 0x000000ffff057224 */ /* 0x010fc800000e0e00 */
[-C--:B------:R-:W-:Y:S01]  /*3ca0*/  IMAD R0, R5, R14.reuse, RZ ;  /* 0x0000000e05007224 */ /* 0x080fe200078e02ff */
[----:B------:R-:W1:Y:S01]  /*3cb0*/  LDC R8, c[0x0][0x608] ;  /* 0x00018200ff087b82 */ /* 0x000e620000000800 */
[----:B------:R-:W-:-:S04]  /*3cc0*/  IMAD.WIDE.U32 R4, R3, R14, R16 ;  /* 0x0000000e03047225 */ /* 0x000fc800078e0010 */
[----:B------:R-:W-:Y:S01]  /*3cd0*/  IMAD R3, R3, R15, R0 ;  /* 0x0000000f03037224 */ /* 0x000fe200078e0200 */
[----:B------:R-:W-:Y:S02]  /*3ce0*/  I2FP.F32.U32 R0, R24 ;  /* 0x0000001800007245 */ /* 0x000fe40000201000 */
[----:B------:R-:W2:Y:S01]  /*3cf0*/  LDC R28, c[0x0][0x658] ;  /* 0x00019600ff1c7b82 */ /* 0x000ea20000000800 */
[----:B------:R-:W-:Y:S01]  /*3d00*/  IMAD.IADD R3, R5, 0x1, R3 ;  /* 0x0000000105037824 */ /* 0x000fe200078e0203 */
[----:B---3--:R-:W-:Y:S01]  /*3d10*/  ISETP.NE.U32.AND P0, PT, R30, RZ, PT ;  /* 0x000000ff1e00720c */ /* 0x008fe20003f05070 */
[----:B------:R-:W-:Y:S01]  /*3d20*/  FMUL R0, R0, UR4 ;  /* 0x0000000400007c20 */ /* 0x000fe20008400000 */
[----:B------:R-:W-:Y:S02]  /*3d30*/  IMAD.MOV.U32 R5, RZ, RZ, -0x1 ;  /* 0xffffffffff057424 */ /* 0x000fe400078e00ff */
[----:B------:R-:W-:Y:S01]  /*3d40*/  ISETP.NE.AND.EX P0, PT, R31, RZ, PT, P0 ;  /* 0x000000ff1f00720c */ /* 0x000fe20003f05300 */
[----:B------:R3:W4:Y:S01]  /*3d50*/  F2I.U32.TRUNC.NTZ R13, R0 ;  /* 0x00000000000d7305 */ /* 0x000722000020f000 */
[----:B------:R-:W3:Y:S01]  /*3d60*/  LDC R15, c[0x0][0x148] ;  /* 0x00005200ff0f7b82 */ /* 0x000ee20000000800 */
[----:B0-----:R-:W-:-:S02]  /*3d70*/  SHF.R.U64 R12, R4, R6, R3 ;  /* 0x00000006040c7219 */ /* 0x001fc40000001203 */
[----:B------:R-:W-:-:S05]  /*3d80*/  SHF.R.U32.HI R3, RZ, R6, R3 ;  /* 0x00000006ff037219 */ /* 0x000fca0000011603 */
[----:B------:R-:W0:Y:S01]  /*3d90*/  LDC R20, c[0x0][0x600] ;  /* 0x00018000ff147b82 */ /* 0x000e220000000800 */
[-CC-:B-1----:R-:W-:Y:S02]  /*3da0*/  SHF.R.U64 R10, R12, R8.reuse, R3.reuse ;  /* 0x000000080c0a7219 */ /* 0x182fe40000001203 */
[----:B------:R-:W-:-:S05]  /*3db0*/  SHF.R.U32.HI R3, RZ, R8, R3 ;  /* 0x00000008ff037219 */ /* 0x000fca0000011603 */
[----:B------:R-:W1:Y:S01]  /*3dc0*/  LDC R21, c[0x0][0x648] ;  /* 0x00019200ff157b82 */ /* 0x000e620000000800 */
[-C--:B--2---:R-:W-:Y:S02]  /*3dd0*/  SHF.L.U32 R4, R5, R28.reuse, RZ ;  /* 0x0000001c05047219 */ /* 0x084fe400000006ff */
[-CC-:B------:R-:W-:Y:S02]  /*3de0*/  SHF.R.U64 R14, R10, R28.reuse, R3.reuse ;  /* 0x0000001c0a0e7219 */ /* 0x180fe40000001203 */
[----:B------:R-:W-:Y:S02]  /*3df0*/  SHF.R.U32.HI R5, RZ, R28, R3 ;  /* 0x0000001cff057219 */ /* 0x000fe40000011603 */
[----:B------:R-:W-:Y:S01]  /*3e00*/  LOP3.LUT R57, RZ, R4, RZ, 0x33, !PT ;  /* 0x00000004ff397212 */ /* 0x000fe200078e33ff */
[----:B------:R-:W2:Y:S01]  /*3e10*/  LDC R25, c[0x0][0x638] ;  /* 0x00018e00ff197b82 */ /* 0x000ea20000000800 */
[----:B------:R-:W-:Y:S01]  /*3e20*/  SHF.L.U32 R28, R7, R28, RZ ;  /* 0x0000001c071c7219 */ /* 0x000fe200000006ff */
[----:B------:R-:W-:-:S06]  /*3e30*/  IMAD.MOV.U32 R4, RZ, RZ, R14 ;  /* 0x000000ffff047224 */ /* 0x000fcc00078e000e */
[----:B------:R-:W0:Y:S01]  /*3e40*/  LDC R27, c[0x0][0x610] ;  /* 0x00018400ff1b7b82 */ /* 0x000e220000000800 */
[----:B----4-:R-:W-:Y:S05]  /*3e50*/  @!P0 BRA `(.L_x_97) ;  /* 0x0000000000288947 */ /* 0x010fea0003800000 */
[----:B------:R-:W4:Y:S02]  /*3e60*/  LDC R3, c[0x0][0x64c] ;  /* 0x00019300ff037b82 */ /* 0x000f240000000800 */
[----:B----4-:R-:W-:-:S05]  /*3e70*/  IADD3 R3, P0, R14, R3, RZ ;  /* 0x000000030e037210 */ /* 0x010fca0007f1e0ff */
        /* <DEDUP_REMOVED lines=8> */
.L_x_97:
[----:B------:R-:W-:Y:S01]  /*3f00*/  ISETP.NE.AND P0, PT, R2, 0x1, PT ;  /* 0x000000010200780c */ /* 0x000fe20003f05270 */
[----:B------:R-:W-:Y:S01]  /*3f10*/  IMAD.MOV R13, RZ, RZ, -R13 ;  /* 0x000000ffff0d7224 */ /* 0x000fe200078e0a0d */
[----:B-1-3--:R-:W-:Y:S01]  /*3f20*/  SHF.R.U64 R0, R4, R21, R5 ;  /* 0x0000001504007219 */ /* 0x00afe20000001205 */
[----:B0-----:R-:W-:Y:S01]  /*3f30*/  VIADD R5, R20, 0xffffffff ;  /* 0xffffffff14057836 */ /* 0x001fe20000000000 */
[----:B------:R-:W-:-:S03]  /*3f40*/  LOP3.LUT R57, R10, R57, RZ, 0xc0, !PT ;  /* 0x000000390a397212 */ /* 0x000fc600078ec0ff */
[----:B------:R-:W-:Y:S01]  /*3f50*/  IMAD.MOV R3, RZ, RZ, -R0 ;  /* 0x000000ffff037224 */ /* 0x000fe200078e0a00 */
[----:B------:R-:W-:Y:S01]  /*3f60*/  LOP3.LUT R5, R12, R5, RZ, 0xc0, !PT ;  /* 0x000000050c057212 */ /* 0x000fe200078ec0ff */
[----:B------:R-:W-:Y:S02]  /*3f70*/  IMAD R57, R28, R0, R57 ;  /* 0x000000001c397224 */ /* 0x000fe400078e0239 */
[----:B--2---:R-:W-:Y:S02]  /*3f80*/  IMAD R0, R3, R25, R14 ;  /* 0x0000001903007224 */ /* 0x004fe400078e020e */
[----:B------:R-:W-:Y:S02]  /*3f90*/  @P0 IMAD R26, R15, R13, R24 ;  /* 0x0000000d0f1a0224 */ /* 0x000fe400078e0218 */
[----:B------:R-:W-:Y:S02]  /*3fa0*/  IMAD R4, R0, R20, R5 ;  /* 0x0000001400047224 */ /* 0x000fe400078e0205 */
[----:B------:R-:W-:-:S02]  /*3fb0*/  IMAD R57, R57, R27, R26 ;  /* 0x0000001b39397224 */ /* 0x000fc400078e021a */
[----:B------:R-:W-:-:S03]  /*3fc0*/  IMAD.MOV.U32 R3, RZ, RZ, 0x1 ;  /* 0x00000001ff037424 */ /* 0x000fc600078e00ff */
[----:B------:R-:W-:Y:S02]  /*3fd0*/  SEL R58, R4, R57, !P0 ;  /* 0x00000039043a7207 */ /* 0x000fe40004000000 */
[----:B------:R-:W-:Y:S02]  /*3fe0*/  PRMT R0, R3, 0x7610, R0 ;  /* 0x0000761003007816 */ /* 0x000fe40000000000 */
[----:B------:R-:W-:-:S07]  /*3ff0*/  SEL R57, R57, R4, !P0 ;  /* 0x0000000439397207 */ /* 0x000fce0004000000 */
.L_x_95:
[----:B------:R-:W-:-:S13]  /*4000*/  LOP3.LUT P0, RZ, R0, 0xff, RZ, 0xc0, !PT ;  /* 0x000000ff00ff7812 */ /* 0x000fda000780c0ff */
[----:B------:R-:W-:Y:S05]  /*4010*/  @P0 BRA `(.L_x_98) ;  /* 0xffffffcc00c00947 */ /* 0x000fea000383ffff */
[----:B------:R-:W-:Y:S05]  /*4020*/  EXIT ;  /* 0x000000000000794d */ /* 0x000fea0003800000 */
.L_x_3:
[----:B0-----:R-:W-:Y:S01]  /*4030*/  ULDC.64 UR4, c[0x0][0x650] ;  /* 0x0001940000047ab9 */ /* 0x001fe20000000a00 */
        /* <DEDUP_REMOVED lines=25> */
.L_x_100:
[--C-:B------:R-:W-:Y:S01]  /*41d0*/  SHF.R.U64 R12, R10, R14, R11.reuse ;  /* 0x0000000e0a0c7219 */ /* 0x100fe2000000120b */
[----:B------:R-:W0:Y:S01]  /*41e0*/  LDC R22, c[0x0][0x618] ;  /* 0x00018600ff167b82 */ /* 0x000e220000000800 */
[----:B------:R-:W-:Y:S01]  /*41f0*/  I2FP.F32.U32 R6, R4 ;  /* 0x0000000400067245 */ /* 0x000fe20000201000 */
[----:B------:R-:W-:Y:S01]  /*4200*/  ULDC UR4, c[0x0][0x150] ;  /* 0x0000540000047ab9 */ /* 0x000fe20000000800 */
[----:B------:R-:W-:Y:S02]  /*4210*/  SHF.R.U32.HI R5, RZ, R14, R11 ;  /* 0x0000000eff057219 */ /* 0x000fe4000001160b */
[----:B------:R-:W-:Y:S01]  /*4220*/  IADD3 R9, P0, RZ, -R12, RZ ;  /* 0x8000000cff097210 */ /* 0x000fe20007f1e0ff */
[----:B------:R-:W-:Y:S01]  /*4230*/  FMUL R11, R6, UR4 ;  /* 0x00000004060b7c20 */ /* 0x000fe20008400000 */
[----:B------:R-:W-:Y:S01]  /*4240*/  ULDC UR4, c[0x0][0x154] ;  /* 0x0000550000047ab9 */ /* 0x000fe20000000800 */
[----:B------:R-:W1:Y:S02]  /*4250*/  LDC.64 R24, c[0x0][0x640] ;  /* 0x00019000ff187b82 */ /* 0x000e640000000a00 */
[----:B------:R-:W-:-:S02]  /*4260*/  IMAD.X R5, RZ, RZ, ~R5, P0 ;  /* 0x000000ffff057224 */ /* 0x000fc400000e0e05 */
[----:B------:R-:W2:Y:S01]  /*4270*/  F2I.U32.TRUNC.NTZ R11, R11 ;  /* 0x0000000b000b7305 */ /* 0x000ea2000020f000 */
[----:B------:R-:W-:-:S03]  /*4280*/  IMAD.WIDE.U32 R6, R9, R20, R16 ;  /* 0x0000001409067225 */ /* 0x000fc600078e0010 */
[----:B------:R-:W3:Y:S01]  /*4290*/  LDC R13, c[0x0][0x144] ;  /* 0x00005100ff0d7b82 */ /* 0x000ee20000000800 */
[----:B------:R-:W-:-:S04]  /*42a0*/  IMAD R8, R5, R20, RZ ;  /* 0x0000001405087224 */ /* 0x000fc800078e02ff */
[----:B------:R-:W-:Y:S02]  /*42b0*/  IMAD R5, R9, R21, R8 ;  /* 0x0000001509057224 */ /* 0x000fe400078e0208 */
[----:B------:R-:W-:Y:S01]  /*42c0*/  IMAD.MOV.U32 R8, RZ, RZ, -0x1 ;  /* 0xffffffffff087424 */ /* 0x000fe200078e00ff */
[----:B------:R-:W4:Y:S01]  /*42d0*/  LDC R14, c[0x0][0x608] ;  /* 0x00018200ff0e7b82 */ /* 0x000f220000000800 */
[----:B------:R-:W-:Y:S01]  /*42e0*/  IMAD.IADD R5, R7, 0x1, R5 ;  /* 0x0000000107057824 */ /* 0x000fe200078e0205 */
[----:B------:R-:W-:-:S04]  /*42f0*/  I2FP.F32.U32 R7, R3 ;  /* 0x0000000300077245 */ /* 0x000fc80000201000 */
[-C--:B0-----:R-:W-:Y:S01]  /*4300*/  SHF.R.U64 R10, R6, R22.reuse, R5 ;  /* 0x00000016060a7219 */ /* 0x081fe20000001205 */
[----:B--2---:R-:W-:Y:S01]  /*4310*/  IMAD.MOV R6, RZ, RZ, -R11 ;  /* 0x000000ffff067224 */ /* 0x004fe200078e0a0b */
[----:B------:R-:W0:Y:S01]  /*4320*/  LDC R9, c[0x0][0x658] ;  /* 0x00019600ff097b82 */ /* 0x000e220000000800 */
[----:B-1----:R-:W-:Y:S01]  /*4330*/  ISETP.NE.U32.AND P0, PT, R24, RZ, PT ;  /* 0x000000ff1800720c */ /* 0x002fe20003f05070 */
[----:B------:R-:W-:Y:S01]  /*4340*/  FMUL R7, R7, UR4 ;  /* 0x0000000407077c20 */ /* 0x000fe20008400000 */
[----:B------:R-:W-:Y:S02]  /*4350*/  SHF.R.U32.HI R5, RZ, R22, R5 ;  /* 0x00000016ff057219 */ /* 0x000fe40000011605 */
[----:B------:R-:W-:-:S03]  /*4360*/  ISETP.NE.AND.EX P0, PT, R25, RZ, PT, P0 ;  /* 0x000000ff1900720c */ /* 0x000fc60003f05300 */
[----:B------:R-:W1:Y:S01]  /*4370*/  LDC R20, c[0x0][0x148] ;  /* 0x00005200ff147b82 */ /* 0x000e620000000800 */
[----:B---3--:R-:W-:Y:S02]  /*4380*/  IMAD R23, R13, R6, R4 ;  /* 0x000000060d177224 */ /* 0x008fe400078e0204 */
[----:B------:R-:W-:-:S05]  /*4390*/  IMAD.MOV.U32 R6, RZ, RZ, 0x1 ;  /* 0x00000001ff067424 */ /* 0x000fca00078e00ff */
[----:B------:R-:W2:Y:S01]  /*43a0*/  LDC R21, c[0x0][0x600] ;  /* 0x00018000ff157b82 */ /* 0x000ea20000000800 */
[-CC-:B----4-:R-:W-:Y:S02]  /*43b0*/  SHF.R.U64 R13, R10, R14.reuse, R5.reuse ;  /* 0x0000000e0a0d7219 */ /* 0x190fe40000001205 */
[----:B------:R-:W-:Y:S02]  /*43c0*/  SHF.R.U32.HI R4, RZ, R14, R5 ;  /* 0x0000000eff047219 */ /* 0x000fe40000011605 */
[----:B------:R3:W4:Y:S03]  /*43d0*/  F2I.U32.TRUNC.NTZ R14, R7 ;  /* 0x00000007000e7305 */ /* 0x000726000020f000 */
[----:B------:R-:W1:Y:S01]  /*43e0*/  LDC R26, c[0x0][0x648] ;  /* 0x00019200ff1a7b82 */ /* 0x000e620000000800 */
[-C--:B0-----:R-:W-:Y:S02]  /*43f0*/  SHF.R.U64 R15, R13, R9.reuse, R4 ;  /* 0x000000090d0f7219 */ /* 0x081fe40000001204 */
[----:B------:R-:W-:-:S02]  /*4400*/  SHF.L.U32 R8, R8, R9, RZ ;  /* 0x0000000908087219 */ /* 0x000fc400000006ff */
[-C--:B------:R-:W-:Y:S01]  /*4410*/  SHF.R.U32.HI R5, RZ, R9.reuse, R4 ;  /* 0x00000009ff057219 */ /* 0x080fe20000011604 */
[----:B------:R-:W-:Y:S01]  /*4420*/  IMAD.MOV.U32 R4, RZ, RZ, R15 ;  /* 0x000000ffff047224 */ /* 0x000fe200078e000f */
[----:B------:R-:W-:Y:S01]  /*4430*/  SHF.L.U32 R22, R6, R9, RZ ;  /* 0x0000000906167219 */ /* 0x000fe200000006ff */
[----:B------:R-:W0:Y:S01]  /*4440*/  LDC R27, c[0x0][0x638] ;  /* 0x00018e00ff1b7b82 */ /* 0x000e220000000800 */
[----:B------:R-:W-:-:S07]  /*4450*/  LOP3.LUT R28, RZ, R8, RZ, 0x33, !PT ;  /* 0x00000008ff1c7212 */ /* 0x000fce00078e33ff */
        /* <DEDUP_REMOVED lines=12> */
.L_x_101:
[----:B------:R-:W-:Y:S01]  /*4520*/  ISETP.NE.AND P0, PT, R2, 0x1, PT ;  /* 0x000000010200780c */ /* 0x000fe20003f05270 */
[----:B--2---:R-:W-:Y:S01]  /*4530*/  VIADD R7, R21, 0xffffffff ;  /* 0xffffffff15077836 */ /* 0x004fe20000000000 */
[----:B-1----:R-:W-:Y:S01]  /*4540*/  SHF.R.U64 R5, R4, R26, R5 ;  /* 0x0000001a04057219 */ /* 0x002fe20000001205 */
[----:B------:R-:W-:Y:S01]  /*4550*/  IMAD.MOV R14, RZ, RZ, -R14 ;  /* 0x000000ffff0e7224 */ /* 0x000fe200078e0a0e */
[----:B------:R-:W-:Y:S01]  /*4560*/  LOP3.LUT R4, R13, R28, RZ, 0xc0, !PT ;  /* 0x0000001c0d047212 */ /* 0x000fe200078ec0ff */
[----:B------:R-:W-:Y:S01]  /*4570*/  IMAD.MOV.U32 R8, RZ, RZ, R12 ;  /* 0x000000ffff087224 */ /* 0x000fe200078e000c */
[----:B------:R-:W-:Y:S01]  /*4580*/  LOP3.LUT R10, R10, R7, RZ, 0xc0, !PT ;  /* 0x000000070a0a7212 */ /* 0x000fe200078ec0ff */
[----:B------:R-:W-:Y:S02]  /*4590*/  IMAD.MOV R6, RZ, RZ, -R5 ;  /* 0x000000ffff067224 */ /* 0x000fe400078e0a05 */
[----:B------:R-:W-:-:S04]  /*45a0*/  IMAD R4, R22, R5, R4 ;  /* 0x0000000516047224 */ /* 0x000fc800078e0204 */
[----:B------:R-:W-:Y:S02]  /*45b0*/  @P0 IMAD R23, R20, R14, R3 ;  /* 0x0000000e14170224 */ /* 0x000fe400078e0203 */
[----:B0-----:R-:W-:Y:S02]  /*45c0*/  IMAD R3, R6, R27, R15 ;  /* 0x0000001b06037224 */ /* 0x001fe400078e020f */
[----:B------:R-:W-:Y:S02]  /*45d0*/  IMAD R7, R4, R29, R23 ;  /* 0x0000001d04077224 */ /* 0x000fe400078e0217 */
[----:B------:R-:W-:Y:S02]  /*45e0*/  IMAD R4, R3, R21, R10 ;  /* 0x0000001503047224 */ /* 0x000fe400078e020a */
[----:B------:R-:W-:-:S03]  /*45f0*/  IMAD.MOV.U32 R6, RZ, RZ, 0x1 ;  /* 0x00000001ff067424 */ /* 0x000fc600078e00ff */
[----:B------:R-:W-:Y:S02]  /*4600*/  SEL R9, R4, R7, !P0 ;  /* 0x0000000704097207 */ /* 0x000fe40004000000 */
[----:B------:R-:W-:-:S07]  /*4610*/  SEL R7, R7, R4, !P0 ;  /* 0x0000000407077207 */ /* 0x000fce0004000000 */
.L_x_99:
[----:B------:R-:W-:-:S08]  /*4620*/  NOP ;  /* 0x0000000000007918 */ /* 0x000fd00000000000 */
[----:B------:R-:W0:-:S00]  /*4630*/  USETMAXREG.DEALLOC.CTAPOOL 0x28 ;  /* 0x00000028000079c8 */ /* 0x000e0000080e0500 */
[----:B0-----:R-:W-:-:S13]  /*4640*/  ISETP.NE.AND P0, PT, R0, RZ, PT ;  /* 0x000000ff0000720c */ /* 0x001fda0003f05270 */
[----:B------:R-:W-:Y:S05]  /*4650*/  @P0 EXIT ;  /* 0x000000000000094d */ /* 0x000fea0003800000 */
[----:B------:R-:W-:Y:S01]  /*4660*/  LOP3.LUT P0, RZ, R6, 0xff, RZ, 0xc0, !PT ;  /* 0x000000ff06ff7812 */ /* 0x000fe2000780c0ff */
[----:B------:R-:W-:Y:S02]  /*4670*/  IMAD.MOV.U32 R3, RZ, RZ, 0x1 ;  /* 0x00000001ff037424 */ /* 0x000fe400078e00ff */
[----:B------:R-:W-:-:S10]  /*4680*/  IMAD.MOV.U32 R0, RZ, RZ, RZ ;  /* 0x000000ffff007224 */ /* 0x000fd400078e00ff */
[----:B------:R-:W-:Y:S05]  /*4690*/  @!P0 BRA `(.L_x_102) ;  /* 0x0000000c00348947 */ /* 0x000fea0003800000 */
[----:B------:R-:W0:Y:S01]  /*46a0*/  LDC R0, c[0x0][0x28c] ;  /* 0x0000a300ff007b82 */ /* 0x000e220000000800 */
[----:B------:R-:W-:Y:S01]  /*46b0*/  ULDC UR5, c[0x0][0x600] ;  /* 0x0001800000057ab9 */ /* 0x000fe20000000800 */
[----:B------:R-:W-:Y:S01]  /*46c0*/  ULDC UR4, c[0x0][0xc] ;  /* 0x0000030000047ab9 */ /* 0x000fe20000000800 */
[----:B------:R-:W-:Y:S01]  /*46d0*/  UIADD3 UR16, UR5, -0x1, URZ ;  /* 0xffffffff05107890 */ /* 0x000fe2000fffe03f */
[C---:B------:R-:W-:Y:S01]  /*46e0*/  LOP3.LUT P2, RZ, R18.reuse, 0x7f, RZ, 0xc0, !PT ;  /* 0x0000007f12ff7812 */ /* 0x040fe2000784c0ff */
[----:B------:R-:W-:Y:S01]  /*46f0*/  ULDC UR6, c[0x0][0x658] ;  /* 0x0001960000067ab9 */ /* 0x000fe20000000800 */
[----:B------:R-:W-:Y:S01]  /*4700*/  ULDC UR5, c[0x0][0x10] ;  /* 0x0000040000057ab9 */ /* 0x000fe20000000800 */
[----:B------:R-:W-:Y:S01]  /*4710*/  UMOV UR7, 0xffffffff ;  /* 0xffffffff00077882 */ /* 0x000fe20000000000 */
[----:B------:R-:W-:Y:S01]  /*4720*/  UMOV UR8, 0x1 ;  /* 0x0000000100087882 */ /* 0x000fe20000000000 */
[----:B------:R-:W-:Y:S01]  /*4730*/  UIMAD.WIDE.U32 UR4, UR4, UR5, URZ ;  /* 0x00000005040472a5 */ /* 0x000fe2000f8e003f */
[----:B------:R-:W-:Y:S01]  /*4740*/  LOP3.LUT P0, RZ, R18, 0x1f, RZ, 0xc0, !PT ;  /* 0x0000001f12ff7812 */ /* 0x000fe2000780c0ff */
[----:B------:R-:W-:Y:S01]  /*4750*/  USHF.L.U32 UR7, UR7, UR6, URZ ;  /* 0x0000000607077299 */ /* 0x000fe2000800063f */
[----:B------:R-:W-:Y:S01]  /*4760*/  BSSY B0, `(.L_x_102) ;  /* 0x00000c0000007945 */ /* 0x000fe20003800000 */
[----:B------:R-:W-:Y:S01]  /*4770*/  USHF.L.U32 UR18, UR8, UR6, URZ ;  /* 0x0000000608127299 */ /* 0x000fe2000800063f */
[----:B------:R-:W-:Y:S01]  /*4780*/  IMAD.MOV.U32 R11, RZ, RZ, 0x1 ;  /* 0x00000001ff0b7424 */ /* 0x000fe200078e00ff */
[----:B------:R-:W-:Y:S01]  /*4790*/  LOP3.LUT R18, R19, 0x2, RZ, 0xfc, !PT ;  /* 0x0000000213127812 */ /* 0x000fe200078efcff */
[----:B------:R-:W-:Y:S01]  /*47a0*/  ULDC UR6, c[0x0][0x14] ;  /* 0x0000050000067ab9 */ /* 0x000fe20000000800 */
[----:B------:R-:W-:Y:S01]  /*47b0*/  PLOP3.LUT P0, PT, P0, P2, PT, 0x8a, 0x0 ;  /* 0x000000000000781c */ /* 0x000fe20000705172 */
[----:B------:R-:W-:-:S02]  /*47c0*/  UIMAD.WIDE.U32 UR20, UR4, UR6, URZ ;  /* 0x00000006041472a5 */ /* 0x000fc4000f8e003f */
[----:B------:R-:W-:Y:S02]  /*47d0*/  UIMAD UR13, UR5, UR6, URZ ;  /* 0x00000006050d72a4 */ /* 0x000fe4000f8e023f */
[----:B------:R-:W-:Y:S01]  /*47e0*/  ULOP3.LUT UR17, URZ, UR7, URZ, 0x33, !UPT ;  /* 0x000000073f117292 */ /* 0x000fe2000f8e333f */
[----:B0-----:R-:W-:Y:S01]  /*47f0*/  VIADD R0, R0, 0x7f ;  /* 0x0000007f00007836 */ /* 0x001fe20000000000 */
[----:B------:R-:W-:Y:S01]  /*4800*/  UIADD3 UR13, UR21, UR13, URZ ;  /* 0x0000000d150d7290 */ /* 0x000fe2000fffe03f */
[----:B------:R-:W-:-:S03]  /*4810*/  ULDC.64 UR22, c[0x0][0x198] ;  /* 0x0000660000167ab9 */ /* 0x000fc60000000a00 */
[----:B------:R-:W-:-:S04]  /*4820*/  SHF.R.S32.HI R3, RZ, 0x1f, R0 ;  /* 0x0000001fff037819 */ /* 0x000fc80000011400 */
[----:B------:R-:W-:Y:S01]  /*4830*/  LEA.HI R3, R3, R0, RZ, 0x7 ;  /* 0x0000000003037211 */ /* 0x000fe200078f38ff */
[----:B------:R-:W-:-:S03]  /*4840*/  IMAD.MOV.U32 R0, RZ, RZ, RZ ;  /* 0x000000ffff007224 */ /* 0x000fc600078e00ff */
[----:B------:R-:W-:Y:S01]  /*4850*/  SHF.R.S32.HI R13, RZ, 0x7, R3 ;  /* 0x00000007ff0d7819 */ /* 0x000fe20000011403 */
[----:B------:R-:W-:-:S04]  /*4860*/  IMAD.MOV.U32 R3, RZ, RZ, 0x1 ;  /* 0x00000001ff037424 */ /* 0x000fc800078e00ff */
[----:B------:R-:W-:-:S07]  /*4870*/  VIADD R10, R13, 0x1 ;  /* 0x000000010d0a7836 */ /* 0x000fce0000000000 */
.L_x_114:
[----:B------:R-:W-:-:S03]  /*4880*/  UMOV UR4, 0xffffffff ;  /* 0xffffffff00047882 */ /* 0x000fc60000000000 */
[----:B------:R-:W-:Y:S05]  /*4890*/  BRA.DIV UR4, `(.L_x_103) ;  /* 0x0000000e049c7947 */ /* 0x000fea000b800000 */
[----:B------:R-:W-:-:S13]  /*48a0*/  ELECT P6, URZ, PT ;  /* 0x00000000003f782f */ /* 0x000fda00038c0000 */
.L_x_125:
[----:B------:R-:W0:Y:S01]  /*48b0*/  LDC R4, c[0x0][0x28c] ;  /* 0x0000a300ff047b82 */ /* 0x000e220000000800 */
[----:B------:R-:W-:Y:S01]  /*48c0*/  BSSY B1, `(.L_x_104) ;  /* 0x0000037000017945 */ /* 0x000fe20003800000 */
[----:B0-----:R-:W-:-:S13]  /*48d0*/  ISETP.LT.OR P6, PT, R4, 0x1, !P6 ;  /* 0x000000010400780c */ /* 0x001fda00077c1670 */
[----:B------:R-:W-:Y:S05]  /*48e0*/  @P6 BRA `(.L_x_105) ;  /* 0x0000000000d06947 */ /* 0x000fea0003800000 */
[----:B------:R-:W-:Y:S02]  /*48f0*/  IMAD.SHL.U32 R14, R9, 0x40, RZ ;  /* 0x00000040090e7824 */ /* 0x000fe400078e00ff */
[----:B------:R-:W-:Y:S02]  /*4900*/  IMAD.SHL.U32 R15, R7, 0x80, RZ ;  /* 0x00000080070f7824 */ /* 0x000fe400078e00ff */
[----:B------:R-:W-:Y:S02]  /*4910*/  IMAD.MOV.U32 R20, RZ, RZ, RZ ;  /* 0x000000ffff147224 */ /* 0x000fe400078e00ff */
[----:B------:R-:W-:Y:S02]  /*4920*/  IMAD.MOV.U32 R4, RZ, RZ, R10 ;  /* 0x000000ffff047224 */ /* 0x000fe400078e000a */
[----:B------:R-:W-:Y:S02]  /*4930*/  IMAD.MOV.U32 R5, RZ, RZ, R3 ;  /* 0x000000ffff057224 */ /* 0x000fe400078e0003 */
[----:B------:R-:W-:-:S07]  /*4940*/  IMAD.MOV.U32 R6, RZ, RZ, R0 ;  /* 0x000000ffff067224 */ /* 0x000fce00078e0000 */
.L_x_109:
[----:B------:R-:W0:Y:S01]  /*4950*/  S2R R12, SR_CgaCtaId ;  /* 0x00000000000c7919 */ /* 0x000e220000008800 */
[----:B------:R-:W-:Y:S01]  /*4960*/  MOV R7, 0x400 ;  /* 0x0000040000077802 */ /* 0x000fe20000000f00 */
[----:B------:R-:W1:Y:S03]  /*4970*/  @!P2 LDC R9, c[0x0][0x500] ;  /* 0x00014000ff09ab82 */ /* 0x000e660000000800 */
[----:B0-----:R-:W-:Y:S02]  /*4980*/  LEA R21, R12, R7, 0x18 ;  /* 0x000000070c157211 */ /* 0x001fe400078ec0ff */
[----:B------:R-:W-:-:S03]  /*4990*/  SHF.L.U32 R7, R5, 0x1f, RZ ;  /* 0x0000001f05077819 */ /* 0x000fc600000006ff */
[----:B------:R-:W-:-:S04]  /*49a0*/  IMAD R12, R6, 0x8, R21 ;  /* 0x00000008060c7824 */ /* 0x000fc800078e0215 */
[----:B------:R-:W0:Y:S02]  /*49b0*/  SYNCS.PHASECHK.TRANS64.TRYWAIT P1, [R12+URZ+0x20], R7 ;  /* 0x000020070c0075a7 */ /* 0x000e24000802017f */
[----:B01----:R-:W-:Y:S05]  /*49c0*/  @!P1 BRA `(.L_x_106) ;  /* 0x0000000c00709947 */ /* 0x003fea0003800000 */
.L_x_126:
[----:B0-----:R-:W-:Y:S01]  /*49d0*/  PRMT R7, R18, 0x9910, RZ ;  /* 0x0000991012077816 */ /* 0x001fe200000000ff */
[----:B------:R0:W-:Y:S03]  /*49e0*/  @!P2 SYNCS.ARRIVE.TRANS64 RZ, [R12+URZ], R9 ;  /* 0x000000090cffa9a7 */ /* 0x0001e6000800003f */
[----:B------:R-:W-:-:S13]  /*49f0*/  ISETP.NE.AND P1, PT, R7, 0x2, PT ;  /* 0x000000020700780c */ /* 0x000fda0003f25270 */
[----:B0-----:R-:W-:Y:S05]  /*4a00*/  @P1 BRA `(.L_x_107) ;  /* 0x0000000000041947 */ /* 0x001fea0003800000 */
[----:B------:R-:W-:Y:S01]  /*4a10*/  BPT.TRAP 0x1 ;  /* 0x000000040000795c */ /* 0x000fe20000300000 */
.L_x_107:
[----:B------:R-:W-:Y:S05]  /*4a20*/  @P0 BRA `(.L_x_108) ;  /* 0x0000000000040947 */ /* 0x000fea0003800000 */
[----:B------:R-:W-:Y:S01]  /*4a30*/  BPT.TRAP 0x1 ;  /* 0x000000040000795c */ /* 0x000fe20000300000 */
.L_x_108:
[--C-:B------:R-:W-:Y:S01]  /*4a40*/  IMAD R7, R6, 0x4000, R21.reuse ;  /* 0x0000400006077824 */ /* 0x100fe200078e0215 */
[----:B------:R-:W-:Y:S01]  /*4a50*/  R2UR UR9, R12 ;  /* 0x000000000c0972ca */ /* 0x000fe200000e0000 */
[----:B------:R-:W-:Y:S01]  /*4a60*/  IMAD R21, R6, 0x2000, R21 ;  /* 0x0000200006157824 */ /* 0x000fe200078e0215 */
[----:B------:R-:W-:Y:S01]  /*4a70*/  UIADD3 UR4, UP0, UR22, 0xf0, URZ ;  /* 0x000000f016047890 */ /* 0x000fe2000ff1e03f */
[----:B------:R-:W-:Y:S01]  /*4a80*/  VIADD R4, R4, 0xffffffff ;  /* 0xffffffff04047836 */ /* 0x000fe20000000000 */
[----:B------:R-:W-:Y:S01]  /*4a90*/  R2UR UR5, R7 ;  /* 0x00000000070572ca */ /* 0x000fe200000e0000 */
[----:B------:R-:W-:Y:S01]  /*4aa0*/  UIADD3 UR24, UP1, UR22, 0x1f0, URZ ;  /* 0x000001f016187890 */ /* 0x000fe2000ff3e03f */
[----:B------:R-:W-:Y:S01]  /*4ab0*/  R2UR UR8, R21 ;  /* 0x00000000150872ca */ /* 0x000fe200000e0000 */
[----:B------:R-:W-:Y:S01]  /*4ac0*/  VIADD R6, R6, 0x1 ;  /* 0x0000000106067836 */ /* 0x000fe20000000000 */
[----:B------:R-:W-:Y:S01]  /*4ad0*/  R2UR UR11, R15 ;  /* 0x000000000f0b72ca */ /* 0x000fe200000e0000 */
[----:B------:R-:W-:Y:S01]  /*4ae0*/  UIADD3.X UR25, URZ, UR23, URZ, UP1, !UPT ;  /* 0x000000173f197290 */ /* 0x000fe20008ffe43f */
[----:B------:R-:W-:Y:S01]  /*4af0*/  R2UR UR10, R20 ;  /* 0x00000000140a72ca */ /* 0x000fe200000e0000 */
[----:B------:R-:W-:Y:S01]  /*4b00*/  UMOV UR6, 0x0 ;  /* 0x0000000000067882 */ /* 0x000fe20000000000 */
[----:B------:R-:W-:Y:S01]  /*4b10*/  R2UR UR12, R8 ;  /* 0x00000000080c72ca */ /* 0x000fe200000e0000 */
[----:B------:R-:W-:Y:S01]  /*4b20*/  UMOV UR7, 0x10000000 ;  /* 0x1000000000077882 */ /* 0x000fe20000000000 */
[----:B------:R-:W-:Y:S01]  /*4b30*/  R2UR UR19, R14 ;  /* 0x000000000e1372ca */ /* 0x000fe200000e0000 */
[----:B------:R-:W-:Y:S01]  /*4b40*/  VIADD R20, R20, 0x80 ;  /* 0x0000008014147836 */ /* 0x000fe20000000000 */
[----:B------:R-:W-:Y:S01]  /*4b50*/  ISETP.GT.AND P3, PT, R4, 0x1, PT ;  /* 0x000000010400780c */ /* 0x000fe20003f64270 */
[----:B------:R-:W-:Y:S01]  /*4b60*/  UIADD3 UR14, UR5, 0x100, URZ ;  /* 0x00000100050e7890 */ /* 0x000fe2000fffe03f */
[----:B------:R-:W-:Y:S01]  /*4b70*/  ISETP.NE.AND P1, PT, R6, 0x4, PT ;  /* 0x000000040600780c */ /* 0x000fe20003f25270 */
[----:B------:R-:W-:-:S02]  /*4b80*/  UIADD3.X UR5, URZ, UR23, URZ, UP0, !UPT ;  /* 0x000000173f057290 */ /* 0x000fc400087fe43f */
[----:B------:R-:W-:Y:S01]  /*4b90*/  UIADD3 UR15, UR8, 0x10100, URZ ;  /* 0x00010100080f7890 */ /* 0x000fe2000fffe03f */
[----:B------:R-:W-:Y:S02]  /*4ba0*/  SEL R12, RZ, 0x1, P1 ;  /* 0x00000001ff0c7807 */ /* 0x000fe40000800000 */
[----:B------:R-:W-:Y:S01]  /*4bb0*/  UMOV UR8, UR14 ;  /* 0x0000000e00087c82 */ /* 0x000fe20008000000 */
[----:B------:R-:W-:Y:S02]  /*4bc0*/  SEL R6, R6, RZ, P1 ;  /* 0x000000ff06067207 */ /* 0x000fe40000800000 */
[----:B------:R-:W-:Y:S01]  /*4bd0*/  LOP3.LUT R5, R5, R12, RZ, 0x3c, !PT ;  /* 0x0000000c05057212 */ /* 0x000fe200078e3cff */
[----:B------:R0:W-:Y:S02]  /*4be0*/  UTMALDG.3D [UR8], [UR4], desc[UR6] ;  /* 0x00000608040075b4 */ /* 0x0001e40008011000 */
[----:B0-----:R-:W-:Y:S01]  /*4bf0*/  UMOV UR8, UR15 ;  /* 0x0000000f00087c82 */ /* 0x001fe20008000000 */
[----:B------:R-:W-:-:S02]  /*4c00*/  UMOV UR11, UR19 ;  /* 0x00000013000b7c82 */ /* 0x000fc40008000000 */
[----:B------:R0:W-:Y:S02]  /*4c10*/  UTMALDG.3D [UR8], [UR24], desc[UR6] ;  /* 0x00000608180075b4 */ /* 0x0001e40008011000 */
[----:B0-----:R-:W-:Y:S05]  /*4c20*/  @P3 BRA `(.L_x_109) ;  /* 0xfffffffc00483947 */ /* 0x001fea000383ffff */
.L_x_105:
[----:B------:R-:W-:Y:S05]  /*4c30*/  BSYNC B1 ;  /* 0x0000000000017941 */ /* 0x000fea0003800000 */
.L_x_104:
[----:B------:R-:W-:Y:S01]  /*4c40*/  LOP3.LUT P3, RZ, R11, 0xff, RZ, 0xc0, !PT ;  /* 0x000000ff0bff7812 */ /* 0x000fe2000786c0ff */
[----:B------:R-:W-:Y:S01]  /*4c50*/  IMAD.IADD R0, R13, 0x1, R0 ;  /* 0x000000010d007824 */ /* 0x000fe200078e0200 */
[----:B------:R-:W-:Y:S01]  /*4c60*/  IADD3 R16, P4, R16, UR20, RZ ;  /* 0x0000001410107c10 */ /* 0x000fe2000ff9e0ff */
[----:B------:R-:W-:Y:S01]  /*4c70*/  ULDC.64 UR4, c[0x0][0x650] ;  /* 0x0001940000047ab9 */ /* 0x000fe20000000a00 */
[----:B------:R-:W-:Y:S01]  /*4c80*/  BSSY B1, `(.L_x_110) ;  /* 0x000006b000017945 */ /* 0x000fe20003800000 */
[----:B------:R-:W-:Y:S01]  /*4c90*/  IMAD.MOV.U32 R7, RZ, RZ, -0x1 ;  /* 0xffffffffff077424 */ /* 0x000fe200078e00ff */
[----:B------:R-:W-:Y:S01]  /*4ca0*/  SHF.R.U32.HI R4, RZ, 0x2, R0 ;  /* 0x00000002ff047819 */ /* 0x000fe20000011600 */
[----:B------:R-:W-:Y:S01]  /*4cb0*/  IMAD.MOV.U32 R9, RZ, RZ, -0x1 ;  /* 0xffffffffff097424 */ /* 0x000fe200078e00ff */
[----:B------:R-:W-:Y:S01]  /*4cc0*/  ISETP.GT.U32.AND P1, PT, R0, 0x3, PT ;  /* 0x000000030000780c */ /* 0x000fe20003f24070 */
[----:B------:R-:W-:Y:S01]  /*4cd0*/  IMAD.MOV.U32 R8, RZ, RZ, -0x1 ;  /* 0xffffffffff087424 */ /* 0x000fe200078e00ff */
[----:B------:R-:W-:-:S02]  /*4ce0*/  LOP3.LUT R4, R4, 0x1, RZ, 0xc0, !PT ;  /* 0x0000000104047812 */ /* 0x000fc400078ec0ff */
[----:B------:R-:W-:Y:S01]  /*4cf0*/  ISETP.LT.U32.AND P1, PT, R13, 0x4, P1 ;  /* 0x000000040d00780c */ /* 0x000fe20000f21070 */
[----:B------:R-:W0:Y:S01]  /*4d00*/  @P3 S2R R6, SR_CgaCtaId ;  /* 0x0000000000063919 */ /* 0x000e220000008800 */
[----:B------:R-:W-:Y:S02]  /*4d10*/  @P3 MOV R5, 0x400 ;  /* 0x0000040000053802 */ /* 0x000fe40000000f00 */
[----:B------:R-:W-:Y:S02]  /*4d20*/  IADD3.X R17, R17, UR13, RZ, P4, !PT ;  /* 0x0000000d11117c10 */ /* 0x000fe4000a7fe4ff */
[----:B------:R-:W-:Y:S02]  /*4d30*/  ISETP.GE.U32.AND P4, PT, R16, UR4, PT ;  /* 0x0000000410007c0c */ /* 0x000fe4000bf86070 */
[----:B------:R-:W-:Y:S02]  /*4d40*/  LOP3.LUT R0, R0, 0x3, RZ, 0xc0, !PT ;  /* 0x0000000300007812 */ /* 0x000fe400078ec0ff */
[----:B------:R-:W-:-:S02]  /*4d50*/  PRMT R11, RZ, 0x7610, R11 ;  /* 0x00007610ff0b7816 */ /* 0x000fc4000000000b */
[----:B0-----:R-:W-:-:S04]  /*4d60*/  @P3 LEA R5, R6, R5, 0x18 ;  /* 0x0000000506053211 */ /* 0x001fc800078ec0ff */
[----:B------:R0:W-:Y:S01]  /*4d70*/  @P3 SYNCS.ARRIVE.TRANS64.A1T0 RZ, [R5+URZ+0x58], RZ ;  /* 0x000058ff05ff39a7 */ /* 0x0001e2000810003f */
[----:B------:R-:W-:Y:S02]  /*4d80*/  ISETP.NE.U32.AND P3, PT, R4, 0x1, PT ;  /* 0x000000010400780c */ /* 0x000fe40003f65070 */
[----:B------:R-:W-:Y:S02]  /*4d90*/  SEL R4, RZ, 0x1, !P1 ;  /* 0x00000001ff047807 */ /* 0x000fe40004800000 */
[----:B------:R-:W-:Y:S02]  /*4da0*/  ISETP.GE.U32.AND.EX P1, PT, R17, UR5, PT, P4 ;  /* 0x0000000511007c0c */ /* 0x000fe4000bf26140 */
[----:B------:R-:W-:-:S04]  /*4db0*/  ISETP.GT.U32.AND P3, PT, R13, 0x3, !P3 ;  /* 0x000000030d00780c */ /* 0x000fc80005f64070 */
[----:B0-----:R-:W-:-:S04]  /*4dc0*/  SEL R5, RZ, 0x1, !P3 ;  /* 0x00000001ff057807 */ /* 0x001fc80005800000 */
[--C-:B------:R-:W-:Y:S02]  /*4dd0*/  LOP3.LUT R3, R5, R3, R4.reuse, 0x96, !PT ;  /* 0x0000000305037212 */ /* 0x100fe400078e9604 */
[----:B------:R-:W-:Y:S01]  /*4de0*/  PRMT R4, RZ, 0x7610, R4 ;  /* 0x00007610ff047816 */ /* 0x000fe20000000004 */
[----:B------:R-:W-:Y:S06]  /*4df0*/  @P1 BRA `(.L_x_111) ;  /* 0x00000004004c1947 */ /* 0x000fec0003800000 */
[----:B------:R-:W-:Y:S01]  /*4e00*/  ULDC.64 UR4, c[0x0][0x628] ;  /* 0x00018a0000047ab9 */ /* 0x000fe20000000a00 */
[----:B------:R-:W0:Y:S01]  /*4e10*/  S2R R14, SR_CTAID.X ;  /* 0x00000000000e7919 */ /* 0x000e220000002500 */
[----:B------:R-:W-:Y:S01]  /*4e20*/  ISETP.NE.U32.AND P1, PT, RZ, UR4, PT ;  /* 0x00000004ff007c0c */ /* 0x000fe2000bf25070 */
[----:B------:R-:W-:Y:S01]  /*4e30*/  ULDC UR7, c[0x0][0x630] ;  /* 0x00018c0000077ab9 */ /* 0x000fe20000000800 */
[----:B------:R-:W-:Y:S01]  /*4e40*/  IMAD.MOV.U32 R4, RZ, RZ, R16 ;  /* 0x000000ffff047224 */ /* 0x000fe200078e0010 */
[----:B------:R-:W1:Y:S01]  /*4e50*/  S2R R12, SR_CTAID.Y ;  /* 0x00000000000c7919 */ /* 0x000e620000002600 */
[----:B------:R-:W-:Y:S01]  /*4e60*/  ISETP.NE.AND.EX P1, PT, RZ, UR5, PT, P1 ;  /* 0x00000005ff007c0c */ /* 0x000fe2000bf25310 */
[----:B------:R-:W-:-:S12]  /*4e70*/  IMAD.MOV.U32 R5, RZ, RZ, R17 ;  /* 0x000000ffff057224 */ /* 0x000fd800078e0011 */
[----:B------:R-:W-:Y:S05]  /*4e80*/  @!P1 BRA `(.L_x_112) ;  /* 0x0000000000289947 */ /* 0x000fea0003800000 */
[----:B------:R-:W-:Y:S02]  /*4e90*/  ULDC UR6, c[0x0][0x634] ;  /* 0x00018d0000067ab9 */ /* 0x000fe40000000800 */
[----:B------:R-:W-:-:S05]  /*4ea0*/  IADD3 R9, P1, R16, UR6, RZ ;  /* 0x0000000610097c10 */ /* 0x000fca000ff3e0ff */
[----:B------:R-:W-:-:S04]  /*4eb0*/  IMAD.X R15, RZ, RZ, R17, P1 ;  /* 0x000000ffff0f7224 */ /* 0x000fc800008e0611 */
[----:B------:R-:W-:-:S04]  /*4ec0*/  IMAD.WIDE.U32 R6, R15, UR4, RZ ;  /* 0x000000040f067c25 */ /* 0x000fc8000f8e00ff */
[----:B------:R-:W-:-:S04]  /*4ed0*/  IMAD.WIDE.U32 R6, P1, R9, UR5, R6 ;  /* 0x0000000509067c25 */ /* 0x000fc8000f820006 */
[----:B------:R-:W-:-:S04]  /*4ee0*/  IMAD.WIDE.U32 R8, R9, UR4, RZ ;  /* 0x0000000409087c25 */ /* 0x000fc8000f8e00ff */
[----:B------:R-:W-:Y:S01]  /*4ef0*/  IMAD.X R5, RZ, RZ, RZ, P1 ;  /* 0x000000ffff057224 */ /* 0x000fe200008e06ff */
[----:B------:R-:W-:Y:S01]  /*4f00*/  IADD3 RZ, P1, R9, R6, RZ ;  /* 0x0000000609ff7210 */ /* 0x000fe20007f3e0ff */
[----:B------:R-:W-:-:S04]  /*4f10*/  IMAD.MOV.U32 R4, RZ, RZ, R7 ;  /* 0x000000ffff047224 */ /* 0x000fc800078e0007 */
[----:B------:R-:W-:-:S08]  /*4f20*/  IMAD.WIDE.U32.X R4, R15, UR5, R4, P1 ;  /* 0x000000050f047c25 */ /* 0x000fd000088e0404 */
.L_x_112:
[--C-:B------:R-:W-:Y:S01]  /*4f30*/  SHF.R.U64 R8, R4, UR7, R5.reuse ;  /* 0x0000000704087c19 */ /* 0x100fe20008001205 */
[----:B------:R-:W-:Y:S01]  /*4f40*/  ULDC.64 UR4, c[0x0][0x620] ;  /* 0x0001880000047ab9 */ /* 0x000fe20000000a00 */
[----:B------:R-:W-:Y:S01]  /*4f50*/  SHF.R.U32.HI R4, RZ, UR7, R5 ;  /* 0x00000007ff047c19 */ /* 0x000fe20008011605 */
[----:B------:R-:W2:Y:S01]  /*4f60*/  LDC R25, c[0x0][0x144] ;  /* 0x00005100ff197b82 */ /* 0x000ea20000000800 */
[----:B------:R-:W-:Y:S01]  /*4f70*/  IADD3 R7, P1, RZ, -R8, RZ ;  /* 0x80000008ff077210 */ /* 0x000fe20007f3e0ff */
[----:B------:R-:W-:Y:S01]  /*4f80*/  ULDC.64 UR8, c[0x0][0x640] ;  /* 0x0001900000087ab9 */ /* 0x000fe20000000a00 */
[----:B0-----:R-:W-:Y:S01]  /*4f90*/  I2FP.F32.U32 R9, R14 ;  /* 0x0000000e00097245 */ /* 0x001fe20000201000 */
[----:B------:R-:W-:Y:S02]  /*4fa0*/  ULDC UR6, c[0x0][0x608] ;  /* 0x0001820000067ab9 */ /* 0x000fe40000000800 */
[----:B------:R-:W-:Y:S01]  /*4fb0*/  IMAD.X R4, RZ, RZ, ~R4, P1 ;  /* 0x000000ffff047224 */ /* 0x000fe200008e0e04 */
[----:B------:R-:W-:Y:S01]  /*4fc0*/  ISETP.NE.U32.AND P1, PT, RZ, UR8, PT ;  /* 0x00000008ff007c0c */ /* 0x000fe2000bf25070 */
[----:B------:R-:W0:Y:S02]  /*4fd0*/  LDC R21, c[0x0][0x148] ;  /* 0x00005200ff157b82 */ /* 0x000e240000000800 */
[----:B------:R-:W-:Y:S01]  /*4fe0*/  IMAD R6, R4, UR4, RZ ;  /* 0x0000000404067c24 */ /* 0x000fe2000f8e02ff */
[----:B------:R-:W-:Y:S01]  /*4ff0*/  ISETP.NE.AND.EX P1, PT, RZ, UR9, PT, P1 ;  /* 0x00000009ff007c0c */ /* 0x000fe2000bf25310 */
[----:B------:R-:W-:Y:S01]  /*5000*/  IMAD.WIDE.U32 R4, R7, UR4, R16 ;  /* 0x0000000407047c25 */ /* 0x000fe2000f8e0010 */
[----:B------:R-:W-:-:S03]  /*5010*/  ULDC UR4, c[0x0][0x150] ;  /* 0x0000540000047ab9 */ /* 0x000fc60000000800 */
[----:B------:R-:W-:Y:S02]  /*5020*/  IMAD R7, R7, UR5, R6 ;  /* 0x0000000507077c24 */ /* 0x000fe4000f8e0206 */
[----:B------:R-:W-:Y:S01]  /*5030*/  FMUL R6, R9, UR4 ;  /* 0x0000000409067c20 */ /* 0x000fe20008400000 */
[----:B------:R-:W-:Y:S01]  /*5040*/  ULDC UR4, c[0x0][0x618] ;  /* 0x0001860000047ab9 */ /* 0x000fe20000000800 */
[----:B------:R-:W-:Y:S01]  /*5050*/  ULDC UR5, c[0x0][0x154] ;  /* 0x0000550000057ab9 */ /* 0x000fe20000000800 */
[----:B------:R-:W-:-:S03]  /*5060*/  IMAD.IADD R5, R5, 0x1, R7 ;  /* 0x0000000105057824 */ /* 0x000fc600078e0207 */
[----:B------:R-:W3:Y:S02]  /*5070*/  F2I.U32.TRUNC.NTZ R6, R6 ;  /* 0x0000000600067305 */ /* 0x000ee4000020f000 */
[----:B------:R-:W-:Y:S02]  /*5080*/  SHF.R.U64 R9, R4, UR4, R5 ;  /* 0x0000000404097c19 */ /* 0x000fe40008001205 */
[----:B-1----:R-:W-:-:S05]  /*5090*/  I2FP.F32.U32 R4, R12 ;  /* 0x0000000c00047245 */ /* 0x002fca0000201000 */
[----:B------:R-:W-:Y:S01]  /*50a0*/  FMUL R22, R4, UR5 ;  /* 0x0000000504167c20 */ /* 0x000fe20008400000 */
[----:B------:R-:W-:Y:S01]  /*50b0*/  SHF.R.U32.HI R4, RZ, UR4, R5 ;  /* 0x00000004ff047c19 */ /* 0x000fe20008011605 */
[----:B------:R-:W-:-:S03]  /*50c0*/  ULDC UR4, c[0x0][0x658] ;  /* 0x0001960000047ab9 */ /* 0x000fc60000000800 */
[--C-:B------:R-:W-:Y:S01]  /*50d0*/  SHF.R.U64 R20, R9, UR6, R4.reuse ;  /* 0x0000000609147c19 */ /* 0x100fe20008001204 */
[----:B------:R-:W1:Y:S01]  /*50e0*/  F2I.U32.TRUNC.NTZ R22, R22 ;  /* 0x0000001600167305 */ /* 0x000e62000020f000 */
[----:B------:R-:W-:Y:S01]  /*50f0*/  SHF.R.U32.HI R5, RZ, UR6, R4 ;  /* 0x00000006ff057c19 */ /* 0x000fe20008011604 */
[----:B---3--:R-:W-:-:S03]  /*5100*/  IMAD.MOV R6, RZ, RZ, -R6 ;  /* 0x000000ffff067224 */ /* 0x008fc600078e0a06 */
[--C-:B------:R-:W-:Y:S01]  /*5110*/  SHF.R.U64 R15, R20, UR4, R5.reuse ;  /* 0x00000004140f7c19 */ /* 0x100fe20008001205 */
[----:B--2---:R-:W-:Y:S01]  /*5120*/  IMAD R14, R25, R6, R14 ;  /* 0x00000006190e7224 */ /* 0x004fe200078e020e */
[----:B------:R-:W-:-:S03]  /*5130*/  SHF.R.U32.HI R23, RZ, UR4, R5 ;  /* 0x00000004ff177c19 */ /* 0x000fc60008011605 */
[----:B------:R-:W-:Y:S02]  /*5140*/  IMAD.MOV.U32 R4, RZ, RZ, R15 ;  /* 0x000000ffff047224 */ /* 0x000fe400078e000f */
[----:B------:R-:W-:Y:S01]  /*5150*/  IMAD.MOV.U32 R5, RZ, RZ, R23 ;  /* 0x000000ffff057224 */ /* 0x000fe200078e0017 */
[----:B-1----:R-:W-:Y:S06]  /*5160*/  @!P1 BRA `(.L_x_113) ;  /* 0x0000000000289947 */ /* 0x002fec0003800000 */
[----:B------:R-:W-:Y:S02]  /*5170*/  ULDC UR4, c[0x0][0x64c] ;  /* 0x0001930000047ab9 */ /* 0x000fe40000000800 */
[----:B------:R-:W-:-:S05]  /*5180*/  IADD3 R5, P1, R15, UR4, RZ ;  /* 0x000000040f057c10 */ /* 0x000fca000ff3e0ff */
[----:B------:R-:W-:-:S04]  /*5190*/  IMAD.X R23, RZ, RZ, R23, P1 ;  /* 0x000000ffff177224 */ /* 0x000fc800008e0617 */
[----:B------:R-:W-:-:S04]  /*51a0*/  IMAD.WIDE.U32 R6, R23, UR8, RZ ;  /* 0x0000000817067c25 */ /* 0x000fc8000f8e00ff */
[----:B------:R-:W-:-:S04]  /*51b0*/  IMAD.WIDE.U32 R6, P1, R5, UR9, R6 ;  /* 0x0000000905067c25 */ /* 0x000fc8000f820006 */
[----:B------:R-:W-:-:S04]  /*51c0*/  IMAD.WIDE.U32 R4, R5, UR8, RZ ;  /* 0x0000000805047c25 */ /* 0x000fc8000f8e00ff */
[----:B------:R-:W-:Y:S01]  /*51d0*/  IMAD.MOV.U32 R4, RZ, RZ, R7 ;  /* 0x000000ffff047224 */ /* 0x000fe200078e0007 */
[----:B------:R-:W-:Y:S01]  /*51e0*/  IADD3 RZ, P3, R5, R6, RZ ;  /* 0x0000000605ff7210 */ /* 0x000fe20007f7e0ff */
[----:B------:R-:W-:-:S04]  /*51f0*/  IMAD.X R5, RZ, RZ, RZ, P1 ;  /* 0x000000ffff057224 */ /* 0x000fc800008e06ff */
[----:B------:R-:W-:-:S08]  /*5200*/  IMAD.WIDE.U32.X R4, R23, UR9, R4, P3 ;  /* 0x0000000917047c25 */ /* 0x000fd000098e0404 */
.L_x_113:
[----:B------:R-:W-:Y:S01]  /*5210*/  ISETP.NE.AND P1, PT, R2, 0x1, PT ;  /* 0x000000010200780c */ /* 0x000fe20003f25270 */
[----:B------:R-:W-:Y:S01]  /*5220*/  ULDC UR4, c[0x0][0x648] ;  /* 0x0001920000047ab9 */ /* 0x000fe20000000800 */
[----:B------:R-:W-:Y:S01]  /*5230*/  LOP3.LUT R20, R20, UR17, RZ, 0xc0, !PT ;  /* 0x0000001114147c12 */ /* 0x000fe2000f8ec0ff */
[----:B------:R-:W-:Y:S01]  /*5240*/  IMAD.MOV R22, RZ, RZ, -R22 ;  /* 0x000000ffff167224 */ /* 0x000fe200078e0a16 */
[----:B------:R-:W-:Y:S01]  /*5250*/  SHF.R.U64 R5, R4, UR4, R5 ;  /* 0x0000000404057c19 */ /* 0x000fe20008001205 */
[----:B------:R-:W-:Y:S01]  /*5260*/  ULDC UR4, c[0x0][0x638] ;  /* 0x00018e0000047ab9 */ /* 0x000fe20000000800 */
[----:B------:R-:W-:Y:S01]  /*5270*/  LOP3.LUT R6, R9, UR16, RZ, 0xc0, !PT ;  /* 0x0000001009067c12 */ /* 0x000fe2000f8ec0ff */
[----:B------:R-:W-:Y:S02]  /*5280*/  ULDC UR5, c[0x0][0x610] ;  /* 0x0001840000057ab9 */ /* 0x000fe40000000800 */
[----:B------:R-:W-:Y:S02]  /*5290*/  IMAD.MOV R4, RZ, RZ, -R5 ;  /* 0x000000ffff047224 */ /* 0x000fe400078e0a05 */
[----:B------:R-:W-:-:S02]  /*52a0*/  IMAD R5, R5, UR18, R20 ;  /* 0x0000001205057c24 */ /* 0x000fc4000f8e0214 */
[----:B0-----:R-:W-:Y:S02]  /*52b0*/  @P1 IMAD R14, R21, R22, R12 ;  /* 0x00000016150e1224 */ /* 0x001fe400078e020c */
[----:B------:R-:W-:Y:S01]  /*52c0*/  IMAD R15, R4, UR4, R15 ;  /* 0x00000004040f7c24 */ /* 0x000fe2000f8e020f */
[----:B------:R-:W-:Y:S01]  /*52d0*/  ULDC UR4, c[0x0][0x600] ;  /* 0x0001800000047ab9 */ /* 0x000fe20000000800 */
[----:B------:R-:W-:Y:S02]  /*52e0*/  IMAD R14, R5, UR5, R14 ;  /* 0x00000005050e7c24 */ /* 0x000fe4000f8e020e */
[----:B------:R-:W-:Y:S02]  /*52f0*/  IMAD R15, R15, UR4, R6 ;  /* 0x000000040f0f7c24 */ /* 0x000fe4000f8e0206 */
[----:B------:R-:W-:-:S03]  /*5300*/  IMAD.MOV.U32 R4, RZ, RZ, 0x1 ;  /* 0x00000001ff047424 */ /* 0x000fc600078e00ff */
[----:B------:R-:W-:Y:S02]  /*5310*/  SEL R9, R15, R14, !P1 ;  /* 0x0000000e0f097207 */ /* 0x000fe40004800000 */
[----:B------:R-:W-:-:S07]  /*5320*/  SEL R7, R14, R15, !P1 ;  /* 0x0000000f0e077207 */ /* 0x000fce0004800000 */
.L_x_111:
[----:B------:R-:W-:Y:S05]  /*5330*/  BSYNC B1 ;  /* 0x0000000000017941 */ /* 0x000fea0003800000 */
.L_x_110:
[----:B------:R-:W-:-:S13]  /*5340*/  LOP3.LUT P1, RZ, R4, 0xff, RZ, 0xc0, !PT ;  /* 0x000000ff04ff7812 */ /* 0x000fda000782c0ff */
[----:B------:R-:W-:Y:S05]  /*5350*/  @P1 BRA `(.L_x_114) ;  /* 0xfffffff400481947 */ /* 0x000fea000383ffff */
[----:B------:R-:W-:Y:S05]  /*5360*/  BSYNC B0 ;  /* 0x0000000000007941 */ /* 0x000fea0003800000 */
.L_x_102:
[----:B------:R-:W-:-:S03]  /*5370*/  UMOV UR4, 0xffffffff ;  /* 0xffffffff00047882 */ /* 0x000fc60000000000 */
[----:B------:R-:W-:Y:S05]  /*5380*/  BRA.DIV UR4, `(.L_x_115) ;  /* 0x0000000604147947 */ /* 0x000fea000b800000 */
[----:B------:R-:W-:-:S13]  /*5390*/  ELECT P6, URZ, PT ;  /* 0x00000000003f782f */ /* 0x000fda00038c0000 */
.L_x_129:
[----:B------:R-:W-:Y:S04]  /*53a0*/  BSSY B0, `(.L_x_116) ;  /* 0x000002b000007945 */ /* 0x000fe80003800000 */
[----:B------:R-:W-:Y:S05]  /*53b0*/  @!P6 BRA `(.L_x_117) ;  /* 0x0000000000a4e947 */ /* 0x000fea0003800000 */
[----:B------:R-:W-:-:S04]  /*53c0*/  LOP3.LUT R19, R19, 0x2, RZ, 0xfc, !PT ;  /* 0x0000000213137812 */ /* 0x000fc800078efcff */
[----:B------:R-:W-:-:S13]  /*53d0*/  ISETP.NE.AND P0, PT, R19, 0x3, PT ;  /* 0x000000031300780c */ /* 0x000fda0003f05270 */
[----:B------:R-:W-:Y:S05]  /*53e0*/  @!P0 BRA `(.L_x_118) ;  /* 0x0000000000048947 */ /* 0x000fea0003800000 */
[----:B------:R-:W-:Y:S01]  /*53f0*/  BPT.TRAP 0x1 ;  /* 0x000000040000795c */ /* 0x000fe20000300000 */
.L_x_118:
[----:B------:R-:W0:Y:S01]  /*5400*/  S2R R5, SR_CgaCtaId ;  /* 0x0000000000057919 */ /* 0x000e220000008800 */
[----:B------:R-:W-:Y:S02]  /*5410*/  MOV R2, 0x400 ;  /* 0x0000040000027802 */ /* 0x000fe40000000f00 */
[----:B------:R-:W-:Y:S02]  /*5420*/  SHF.L.U32 R4, R3, 0x1f, RZ ;  /* 0x0000001f03047819 */ /* 0x000fe400000006ff */
[----:B0-----:R-:W-:-:S05]  /*5430*/  LEA R5, R5, R2, 0x18 ;  /* 0x0000000205057211 */ /* 0x001fca00078ec0ff */
[----:B------:R-:W-:-:S04]  /*5440*/  VIADD R5, R5, 0x20 ;  /* 0x0000002005057836 */ /* 0x000fc80000000000 */
[C---:B------:R-:W-:Y:S02]  /*5450*/  IMAD R7, R0.reuse, 0x8, R5 ;  /* 0x0000000800077824 */ /* 0x040fe400078e0205 */
[----:B------:R-:W-:Y:S02]  /*5460*/  VIADD R0, R0, 0x1 ;  /* 0x0000000100007836 */ /* 0x000fe40000000000 */
[----:B------:R-:W0:Y:S03]  /*5470*/  SYNCS.PHASECHK.TRANS64.TRYWAIT P0, [R7+URZ], R4 ;  /* 0x00000004070075a7 */ /* 0x000e26000800017f */
[----:B------:R-:W-:-:S04]  /*5480*/  ISETP.NE.AND P1, PT, R0, 0x4, PT ;  /* 0x000000040000780c */ /* 0x000fc80003f25270 */
[----:B------:R-:W-:Y:S02]  /*5490*/  SEL R2, RZ, 0x1, P1 ;  /* 0x00000001ff027807 */ /* 0x000fe40000800000 */
[----:B------:R-:W-:Y:S02]  /*54a0*/  SEL R0, R0, RZ, P1 ;  /* 0x000000ff00007207 */ /* 0x000fe40000800000 */
[----:B------:R-:W-:-:S03]  /*54b0*/  LOP3.LUT R9, R3, R2, RZ, 0x3c, !PT ;  /* 0x0000000203097212 */ /* 0x000fc600078e3cff */
[----:B------:R-:W-:Y:S01]  /*54c0*/  IMAD R6, R0, 0x8, R5 ;  /* 0x0000000800067824 */ /* 0x000fe200078e0205 */
[----:B------:R-:W-:Y:S01]  /*54d0*/  SHF.L.U32 R3, R9, 0x1f, RZ ;  /* 0x0000001f09037819 */ /* 0x000fe200000006ff */
[----:B0-----:R-:W-:Y:S06]  /*54e0*/  @!P0 BRA `(.L_x_119) ;  /* 0x0000000000dc8947 */ /* 0x001fec0003800000 */
.L_x_130:
[----:B------:R-:W1:Y:S01]  /*54f0*/  SYNCS.PHASECHK.TRANS64.TRYWAIT P0, [R6+URZ], R3 ;  /* 0x00000003060075a7 */ /* 0x000e62000800017f */
[----:B------:R-:W-:-:S05]  /*5500*/  VIADD R0, R0, 0x1 ;  /* 0x0000000100007836 */ /* 0x000fca0000000000 */
[----:B------:R-:W-:-:S04]  /*5510*/  ISETP.NE.AND P1, PT, R0, 0x4, PT ;  /* 0x000000040000780c */ /* 0x000fc80003f25270 */
[----:B------:R-:W-:Y:S02]  /*5520*/  SEL R2, RZ, 0x1, P1 ;  /* 0x00000001ff027807 */ /* 0x000fe40000800000 */
[----:B------:R-:W-:Y:S02]  /*5530*/  SEL R0, R0, RZ, P1 ;  /* 0x000000ff00007207 */ /* 0x000fe40000800000 */
[----:B------:R-:W-:-:S03]  /*5540*/  LOP3.LUT R9, R9, R2, RZ, 0x3c, !PT ;  /* 0x0000000209097212 */ /* 0x000fc600078e3cff */
[----:B0-----:R-:W-:Y:S01]  /*5550*/  IMAD R7, R0, 0x8, R5 ;  /* 0x0000000800077824 */ /* 0x001fe200078e0205 */
[----:B------:R-:W-:Y:S01]  /*5560*/  SHF.L.U32 R4, R9, 0x1f, RZ ;  /* 0x0000001f09047819 */ /* 0x000fe200000006ff */
[----:B-1----:R-:W-:Y:S06]  /*5570*/  @!P0 BRA `(.L_x_120) ;  /* 0x0000000000cc8947 */ /* 0x002fec0003800000 */
.L_x_131:
[----:B------:R-:W1:Y:S01]  /*5580*/  SYNCS.PHASECHK.TRANS64.TRYWAIT P0, [R7+URZ], R4 ;  /* 0x00000004070075a7 */ /* 0x000e62000800017f */
[----:B------:R-:W-:-:S05]  /*5590*/  VIADD R0, R0, 0x1 ;  /* 0x0000000100007836 */ /* 0x000fca0000000000 */
[----:B------:R-:W-:-:S04]  /*55a0*/  ISETP.NE.AND P1, PT, R0, 0x4, PT ;  /* 0x000000040000780c */ /* 0x000fc80003f25270 */
[----:B------:R-:W-:Y:S02]  /*55b0*/  SEL R2, RZ, 0x1, P1 ;  /* 0x00000001ff027807 */ /* 0x000fe40000800000 */
[----:B------:R-:W-:Y:S02]  /*55c0*/  SEL R0, R0, RZ, P1 ;  /* 0x000000ff00007207 */ /* 0x000fe40000800000 */
[----:B------:R-:W-:Y:S01]  /*55d0*/  LOP3.LUT R2, R9, R2, RZ, 0x3c, !PT ;  /* 0x0000000209027212 */ /* 0x000fe200078e3cff */
[----:B-1----:R-:W-:Y:S06]  /*55e0*/  @!P0 BRA `(.L_x_121) ;  /* 0x0000000000c48947 */ /* 0x002fec0003800000 */
.L_x_132:
[----:B------:R-:W-:Y:S01]  /*55f0*/  IMAD R5, R0, 0x8, R5 ;  /* 0x0000000800057824 */ /* 0x000fe200078e0205 */
[----:B------:R-:W-:-:S07]  /*5600*/  SHF.L.U32 R0, R2, 0x1f, RZ ;  /* 0x0000001f02007819 */ /* 0x000fce00000006ff */
.L_x_122:
[----:B--2---:R2:W3:Y:S02]  /*5610*/  SYNCS.PHASECHK.TRANS64.TRYWAIT P0, [R5+URZ], R0 ;  /* 0x00000000050075a7 */ /* 0x0044e4000800017f */
[----:B---3--:R-:W-:Y:S05]  /*5620*/  @!P0 NANOSLEEP.SYNCS 0x989680 ;  /* 0x009896800000895d */ /* 0x008fea0003900000 */
[----:B------:R-:W3:Y:S02]  /*5630*/  @!P0 SYNCS.PHASECHK.TRANS64 P0, [R5+URZ], R0 ;  /* 0x00000000050085a7 */ /* 0x000ee4000800007f */
[----:B---3--:R-:W-:Y:S05]  /*5640*/  @!P0 BRA `(.L_x_122) ;  /* 0xfffffffc00f08947 */ /* 0x008fea000383ffff */
.L_x_117:
[----:B------:R-:W-:Y:S05]  /*5650*/  BSYNC B0 ;  /* 0x0000000000007941 */ /* 0x000fea0003800000 */
.L_x_116:
[----:B------:R-:W-:Y:S05]  /*5660*/  EXIT ;  /* 0x000000000000794d */ /* 0x000fea0003800000 */
.L_x_17:
[----:B---3--:R3:W4:Y:S02]  /*5670*/  SYNCS.PHASECHK.TRANS64.TRYWAIT P1, [R3+URZ], R0 ;  /* 0x00000000030075a7 */ /* 0x008724000802017f */
[----:B----4-:R-:W-:Y:S05]  /*5680*/  @!P1 NANOSLEEP.SYNCS 0x989680 ;  /* 0x009896800000995d */ /* 0x010fea0003900000 */
[----:B------:R-:W4:Y:S02]  /*5690*/  @!P1 SYNCS.PHASECHK.TRANS64 P1, [R3+URZ], R0 ;  /* 0x00000000030095a7 */ /* 0x000f24000802007f */
[----:B----4-:R-:W-:Y:S05]  /*56a0*/  @!P1 BRA `(.L_x_17) ;  /* 0xfffffffc00f09947 */ /* 0x010fea000383ffff */
[----:B------:R-:W-:Y:S05]  /*56b0*/  BRA `(.L_x_16) ;  /* 0xffffffb800e47947 */ /* 0x000fea000383ffff */
.L_x_22:
[----:B-1----:R1:W2:Y:S02]  /*56c0*/  SYNCS.PHASECHK.TRANS64.TRYWAIT P1, [R5+URZ], R4 ;  /* 0x00000004050075a7 */ /* 0x0022a4000802017f */
[----:B--2---:R-:W-:Y:S05]  /*56d0*/  @!P1 NANOSLEEP.SYNCS 0x989680 ;  /* 0x009896800000995d */ /* 0x004fea0003900000 */
[----:B------:R-:W2:Y:S02]  /*56e0*/  @!P1 SYNCS.PHASECHK.TRANS64 P1, [R5+URZ], R4 ;  /* 0x00000004050095a7 */ /* 0x000ea4000802007f */
[----:B--2---:R-:W-:Y:S05]  /*56f0*/  @!P1 BRA `(.L_x_22) ;  /* 0xfffffffc00f09947 */ /* 0x004fea000383ffff */
[----:B------:R-:W-:Y:S05]  /*5700*/  BRA `(.L_x_21) ;  /* 0xffffffbc00d47947 */ /* 0x000fea000383ffff */
.L_x_103:
[----:B------:R-:W-:Y:S01]  /*5710*/  BSSY B1, `(.L_x_123) ;  /* 0x0000006000017945 */ /* 0x000fe20003800000 */
[----:B------:R-:W-:-:S07]  /*5720*/  IMAD.MOV.U32 R15, RZ, RZ, -0x1 ;  /* 0xffffffffff0f7424 */ /* 0x000fce00078e00ff */
[----:B------:R-:W-:Y:S05]  /*5730*/  WARPSYNC.COLLECTIVE R15, `(.L_x_124) ;  /* 0x000000000f0c7348 */ /* 0x000fea0003c00000 */
[----:B------:R-:W-:Y:S02]  /*5740*/  ELECT P6, UR62, PT ;  /* 0x00000000003e782f */ /* 0x000fe400038c0000 */
[----:B------:R-:W-:Y:S01]  /*5750*/  MOV R14, UR62 ;  /* 0x0000003e000e7c02 */ /* 0x000fe20008000f00 */
[----:B------:R-:W-:Y:S10]  /*5760*/  ENDCOLLECTIVE ;  /* 0x000000000000791b */ /* 0x000ff40003800000 */
.L_x_124:
[----:B------:R-:W-:Y:S05]  /*5770*/  BSYNC B1 ;  /* 0x0000000000017941 */ /* 0x000fea0003800000 */
.L_x_123:
[----:B------:R-:W-:Y:S05]  /*5780*/  BRA `(.L_x_125) ;  /* 0xfffffff000487947 */ /* 0x000fea000383ffff */
.L_x_106:
[----:B0-----:R0:W1:Y:S02]  /*5790*/  SYNCS.PHASECHK.TRANS64.TRYWAIT P1, [R12+URZ+0x20], R7 ;  /* 0x000020070c0075a7 */ /* 0x001064000802017f */
[----:B-1----:R-:W-:Y:S05]  /*57a0*/  @!P1 NANOSLEEP.SYNCS 0x989680 ;  /* 0x009896800000995d */ /* 0x002fea0003900000 */
[----:B------:R-:W1:Y:S02]  /*57b0*/  @!P1 SYNCS.PHASECHK.TRANS64 P1, [R12+URZ+0x20], R7 ;  /* 0x000020070c0095a7 */ /* 0x000e64000802007f */
[----:B-1----:R-:W-:Y:S05]  /*57c0*/  @!P1 BRA `(.L_x_106) ;  /* 0xfffffffc00f09947 */ /* 0x002fea000383ffff */
[----:B------:R-:W-:Y:S05]  /*57d0*/  BRA `(.L_x_126) ;  /* 0xfffffff0007c7947 */ /* 0x000fea000383ffff */
.L_x_115:
[----:B------:R-:W-:Y:S01]  /*57e0*/  BSSY B0, `(.L_x_127) ;  /* 0x0000006000007945 */ /* 0x000fe20003800000 */
[----:B------:R-:W-:-:S07]  /*57f0*/  IMAD.MOV.U32 R15, RZ, RZ, -0x1 ;  /* 0xffffffffff0f7424 */ /* 0x000fce00078e00ff */
[----:B------:R-:W-:Y:S05]  /*5800*/  WARPSYNC.COLLECTIVE R15, `(.L_x_128) ;  /* 0x000000000f0c7348 */ /* 0x000fea0003c00000 */
[----:B------:R-:W-:Y:S02]  /*5810*/  ELECT P6, UR62, PT ;  /* 0x00000000003e782f */ /* 0x000fe400038c0000 */
[----:B------:R-:W-:Y:S01]  /*5820*/  MOV R14, UR62 ;  /* 0x0000003e000e7c02 */ /* 0x000fe20008000f00 */
[----:B------:R-:W-:Y:S10]  /*5830*/  ENDCOLLECTIVE ;  /* 0x000000000000791b */ /* 0x000ff40003800000 */
.L_x_128:
[----:B------:R-:W-:Y:S05]  /*5840*/  BSYNC B0 ;  /* 0x0000000000007941 */ /* 0x000fea0003800000 */
.L_x_127:
[----:B------:R-:W-:Y:S05]  /*5850*/  BRA `(.L_x_129) ;  /* 0xfffffff800d07947 */ /* 0x000fea000383ffff */
.L_x_119:
[----:B0-----:R0:W1:Y:S02]  /*5860*/  SYNCS.PHASECHK.TRANS64.TRYWAIT P0, [R7+URZ], R4 ;  /* 0x00000004070075a7 */ /* 0x001064000800017f */
[----:B-1----:R-:W-:Y:S05]  /*5870*/  @!P0 NANOSLEEP.SYNCS 0x989680 ;  /* 0x009896800000895d */ /* 0x002fea0003900000 */
[----:B------:R-:W1:Y:S02]  /*5880*/  @!P0 SYNCS.PHASECHK.TRANS64 P0, [R7+URZ], R4 ;  /* 0x00000004070085a7 */ /* 0x000e64000800007f */
[----:B-1----:R-:W-:Y:S05]  /*5890*/  @!P0 BRA `(.L_x_119) ;  /* 0xfffffffc00f08947 */ /* 0x002fea000383ffff */
[----:B------:R-:W-:Y:S05]  /*58a0*/  BRA `(.L_x_130) ;  /* 0xfffffffc00107947 */ /* 0x000fea000383ffff */
.L_x_120:
[----:B0-----:R0:W1:Y:S02]  /*58b0*/  SYNCS.PHASECHK.TRANS64.TRYWAIT P0, [R6+URZ], R3 ;  /* 0x00000003060075a7 */ /* 0x001064000800017f */
[----:B-1----:R-:W-:Y:S05]  /*58c0*/  @!P0 NANOSLEEP.SYNCS 0x989680 ;  /* 0x009896800000895d */ /* 0x002fea0003900000 */
[----:B------:R-:W1:Y:S02]  /*58d0*/  @!P0 SYNCS.PHASECHK.TRANS64 P0, [R6+URZ], R3 ;  /* 0x00000003060085a7 */ /* 0x000e64000800007f */
[----:B-1----:R-:W-:Y:S05]  /*58e0*/  @!P0 BRA `(.L_x_120) ;  /* 0xfffffffc00f08947 */ /* 0x002fea000383ffff */
[----:B------:R-:W-:Y:S05]  /*58f0*/  BRA `(.L_x_131) ;  /* 0xfffffffc00207947 */ /* 0x000fea000383ffff */
.L_x_121:
[----:B-1----:R1:W2:Y:S02]  /*5900*/  SYNCS.PHASECHK.TRANS64.TRYWAIT P0, [R7+URZ], R4 ;  /* 0x00000004070075a7 */ /* 0x0022a4000800017f */
[----:B--2---:R-:W-:Y:S05]  /*5910*/  @!P0 NANOSLEEP.SYNCS 0x989680 ;  /* 0x009896800000895d */ /* 0x004fea0003900000 */
[----:B------:R-:W2:Y:S02]  /*5920*/  @!P0 SYNCS.PHASECHK.TRANS64 P0, [R7+URZ], R4 ;  /* 0x00000004070085a7 */ /* 0x000ea4000800007f */
[----:B--2---:R-:W-:Y:S05]  /*5930*/  @!P0 BRA `(.L_x_121) ;  /* 0xfffffffc00f08947 */ /* 0x004fea000383ffff */
[----:B------:R-:W-:Y:S05]  /*5940*/  BRA `(.L_x_132) ;  /* 0xfffffffc00287947 */ /* 0x000fea000383ffff */
.L_x_133:
[----:B------:R-:W-:-:S00]  /*5950*/  BRA `(.L_x_133) ;  /* 0xfffffffc00fc7947 */ /* 0x000fc0000383ffff */
[----:B------:R-:W-:-:S00]  /*5960*/  NOP ;  /* 0x0000000000007918 */ /* 0x000fc00000000000 */
        /* <DEDUP_REMOVED lines=9> */
.L_x_134:


//--------------------- .nv.global.init           --------------------------
	.section	.nv.global.init,"aw",@progbits
.nv.global.init:
	.type		$str$22,@object
	.size		$str$22,($str$23 - $str$22)
$str$22:
        /*0000*/ 	.byte	0x6b, 0x5f, 0x74, 0x69, 0x6c, 0x65, 0x5f, 0x63, 0x6f, 0x75, 0x6e, 0x74, 0x20, 0x3e, 0x3d, 0x20
        /*0010*/ 	.byte	0x31, 0x00
	.type		$str$23,@object
	.size		$str$23,(__unnamed_1 - $str$23)
$str$23:
        /*0012*/ 	.byte	0x2f, 0x74, 0x6d, 0x70, 0x2f, 0x63, 0x75, 0x74, 0x6c, 0x61, 0x73, 0x73, 0x5f, 0x73, 0x77, 0x65
        /*0022*/ 	.byte	0x65, 0x70, 0x5f, 0x73, 0x72, 0x63, 0x2f, 0x69, 0x6e, 0x63, 0x6c, 0x75, 0x64, 0x65, 0x2f, 0x63
        /*0032*/ 	.byte	0x75, 0x74, 0x6c, 0x61, 0x73, 0x73, 0x2f, 0x67, 0x65, 0x6d, 0x6d, 0x2f, 0x63, 0x6f, 0x6c, 0x6c
        /*0042*/ 	.byte	0x65, 0x63, 0x74, 0x69, 0x76, 0x65, 0x2f, 0x73, 0x6d, 0x39, 0x30, 0x5f, 0x6d, 0x6d, 0x61, 0x5f
        /*0052*/ 	.byte	0x74, 0x6d, 0x61, 0x5f, 0x67, 0x6d, 0x6d, 0x61, 0x5f, 0x73, 0x73, 0x5f, 0x77, 0x61, 0x72, 0x70
        /*0062*/ 	.byte	0x73, 0x70, 0x65, 0x63, 0x69, 0x61, 0x6c, 0x69, 0x7a, 0x65, 0x64, 0x2e, 0x68, 0x70, 0x70, 0x00
	.type		__unnamed_1,@object
	.size		__unnamed_1,(.L_0 - __unnamed_1)
__unnamed_1:
        /*0072*/ 	.byte	0x76, 0x6f, 0x69, 0x64, 0x20, 0x63, 0x75, 0x74, 0x6c, 0x61, 0x73, 0x73, 0x3a, 0x3a, 0x67, 0x65
        /* <DEDUP_REMOVED lines=172> */
        /*0b42*/ 	.byte	0x00
.L_0:


//--------------------- .nv.shared._ZN7cutlass13device_kernelINS_4gemm6kernel13GemmUniversalIN4cute5tupleIJiiiiEEENS1_10collective13CollectiveMmaINS1_34MainloopSm90TmaGmmaWarpSpecializedILi4ENS5_IJNS4_1CILi1EEESB_SB_EEENS1_35KernelTmaWarpSpecializedCooperativeEEENS5_IJNSA_ILi128EEENSA_ILi64EEESF_EEEaNS5_IJlSB_lEEEaSI_NS4_8TiledMMAINS4_8MMA_AtomIJNS4_4SM904GMMA26MMA_64x64x32_S32S8S8_SS_TNEEEENS4_6LayoutINS5_IJNSA_ILi2EEESB_SB_EEENS5_IJSB_NSA_ILi0EEESS_EEEEENS5_IJNS4_10UnderscoreESV_SV_EEEEENS4_13SM90_TMA_LOADENS4_14ComposedLayoutINS4_7SwizzleILi3ELi4ELi3EEENS4_18smem_ptr_flag_bitsILi8EEENSP_INS5_IJNSA_ILi8EEESF_EEENS5_IJSF_SB_EEEEEEEvNS4_8identityESY_S18_vS19_EENS_8epilogue10collective6detail29Sm90TmaWarpSpecializedAdapterINS1C_15DefaultEpilogueIaSI_SI_NS1B_6thread17LinearCombinationIaLi1EiiLNS1G_9ScaleType4KindE0ELNS_15FloatRoundStyleE2EaEENS1_15EpilogueDefaultEEEEEvvEEEEvNT_6ParamsE --------------------------
	.section	.nv.shared._ZN7cutlass13device_kernelINS_4gemm6kernel13GemmUniversalIN4cute5tupleIJiiiiEEENS1_10collective13CollectiveMmaINS1_34MainloopSm90TmaGmmaWarpSpecializedILi4ENS5_IJNS4_1CILi1EEESB_SB_EEENS1_35KernelTmaWarpSpecializedCooperativeEEENS5_IJNSA_ILi128EEENSA_ILi64EEESF_EEEaNS5_IJlSB_lEEEaSI_NS4_8TiledMMAINS4_8MMA_AtomIJNS4_4SM904GMMA26MMA_64x64x32_S32S8S8_SS_TNEEEENS4_6LayoutINS5_IJNSA_ILi2EEESB_SB_EEENS5_IJSB_NSA_ILi0EEESS_EEEEENS5_IJNS4_10UnderscoreESV_SV_EEEEENS4_13SM90_TMA_LOADENS4_14ComposedLayoutINS4_7SwizzleILi3ELi4ELi3EEENS4_18smem_ptr_flag_bitsILi8EEENSP_INS5_IJNSA_ILi8EEESF_EEENS5_IJSF_SB_EEEEEEEvNS4_8identityESY_S18_vS19_EENS_8epilogue10collective6detail29Sm90TmaWarpSpecializedAdapterINS1C_15DefaultEpilogueIaSI_SI_NS1B_6thread17LinearCombinationIaLi1EiiLNS1G_9ScaleType4KindE0ELNS_15FloatRoundStyleE2EaEENS1_15EpilogueDefaultEEEEEvvEEEEvNT_6ParamsE,"aw",@nobits
	.sectionflags	@""
	.align	16
	.zero		1024


//--------------------- .nv.shared.reserved.0     --------------------------
	.section	.nv.shared.reserved.0,"aw",@nobits
	.weak		__nv_reservedSMEM_offset_0_alias
	.size		__nv_reservedSMEM_offset_0_alias, 0, 0
	.other		__nv_reservedSMEM_offset_0_alias,@"STO_CUDA_RESERVED_SHARED STV_DEFAULT"
__nv_reservedSMEM_offset_0_alias:
	.zero		0


//--------------------- .nv.global                --------------------------
	.section	.nv.global,"aw",@nobits
.nv.global:
	.type		_ZN39_INTERNAL_a31e406d_4_k_cu_e67dfa59_48074cute1_E,@object
	.size		_ZN39_INTERNAL_a31e406d_4_k_cu_e67dfa59_48074cute1_E,(_ZN39_INTERNAL_a31e406d_4_k_cu_e67dfa59_48074cuda3std3__45__cpo6cbeginE - _ZN39_INTERNAL_a31e406d_4_k_cu_e67dfa59_48074cute1_E)
_ZN39_INTERNAL_a31e406d_4_k_cu_e67dfa59_48074cute1_E:
	.zero		1
	.type		_ZN39_INTERNAL_a31e406d_4_k_cu_e67dfa59_48074cuda3std3__45__cpo6cbeginE,@object
	.size		_ZN39_INTERNAL_a31e406d_4_k_cu_e67dfa59_48074cuda3std3__45__cpo6cbeginE,(_ZN39_INTERNAL_a31e406d_4_k_cu_e67dfa59_48074cuda3std3__48in_placeE - _ZN39_INTERNAL_a31e406d_4_k_cu_e67dfa59_48074cuda3std3__45__cpo6cbeginE)
_ZN39_INTERNAL_a31e406d_4_k_cu_e67dfa59_48074cuda3std3__45__cpo6cbeginE:
	.zero		1
	.type		_ZN39_INTERNAL_a31e406d_4_k_cu_e67dfa59_48074cuda3std3__48in_placeE,@object
	.size		_ZN39_INTERNAL_a31e406d_4_k_cu_e67dfa59_48074cuda3std3__48in_placeE,(_ZN39_INTERNAL_a31e406d_4_k_cu_e67dfa59_48074cuda3std6ranges3__45__cpo9iter_moveE - _ZN39_INTERNAL_a31e406d_4_k_cu_e67dfa59_48074cuda3std3__48in_placeE)
_ZN39_INTERNAL_a31e406d_4_k_cu_e67dfa59_48074cuda3std3__48in_placeE:
	.zero		1
	.type		_ZN39_INTERNAL_a31e406d_4_k_cu_e67dfa59_48074cuda3std6ranges3__45__cpo9iter_moveE,@object
	.size		_ZN39_INTERNAL_a31e406d_4_k_cu_e67dfa59_48074cuda3std6ranges3__45__cpo9iter_moveE,(_ZN39_INTERNAL_a31e406d_4_k_cu_e67dfa59_48074cuda3std3__45__cpo5beginE - _ZN39_INTERNAL_a31e406d_4_k_cu_e67dfa59_48074cuda3std6ranges3__45__cpo9iter_moveE)
_ZN39_INTERNAL_a31e406d_4_k_cu_e67dfa59_48074cuda3std6ranges3__45__cpo9iter_moveE:
	.zero		1
	.type		_ZN39_INTERNAL_a31e406d_4_k_cu_e67dfa59_48074cuda3std3__45__cpo5beginE,@object
	.size		_ZN39_INTERNAL_a31e406d_4_k_cu_e67dfa59_48074cuda3std3__45__cpo5beginE,(_ZN39_INTERNAL_a31e406d_4_k_cu_e67dfa59_48074cuda3std3__441_GLOBAL__N__a31e406d_4_k_cu_e67dfa59_48076ignoreE - _ZN39_INTERNAL_a31e406d_4_k_cu_e67dfa59_48074cuda3std3__45__cpo5beginE)
_ZN39_INTERNAL_a31e406d_4_k_cu_e67dfa59_48074cuda3std3__45__cpo5beginE:
	.zero		1
	.type		_ZN39_INTERNAL_a31e406d_4_k_cu_e67dfa59_48074cuda3std3__441_GLOBAL__N__a31e406d_4_k_cu_e67dfa59_48076ignoreE,@object
	.size		_ZN39_INTERNAL_a31e406d_4_k_cu_e67dfa59_48074cuda3std3__441_GLOBAL__N__a31e406d_4_k_cu_e67dfa59_48076ignoreE,(_ZN39_INTERNAL_a31e406d_4_k_cu_e67dfa59_48074cute7productE - _ZN39_INTERNAL_a31e406d_4_k_cu_e67dfa59_48074cuda3std3__441_GLOBAL__N__a31e406d_4_k_cu_e67dfa59_48076ignoreE)
_ZN39_INTERNAL_a31e406d_4_k_cu_e67dfa59_48074cuda3std3__441_GLOBAL__N__a31e406d_4_k_cu_e67dfa59_48076ignoreE:
	.zero		1
	.type		_ZN39_INTERNAL_a31e406d_4_k_cu_e67dfa59_48074cute7productE,@object
	.size		_ZN39_INTERNAL_a31e406d_4_k_cu_e67dfa59_48074cute7productE,(_ZN39_INTERNAL_a31e406d_4_k_cu_e67dfa59_48074cuda3std3__45__cpo3endE - _ZN39_INTERNAL_a31e406d_4_k_cu_e67dfa59_48074cute7productE)
_ZN39_INTERNAL_a31e406d_4_k_cu_e67dfa59_48074cute7productE:
	.zero		1
	.type		_ZN39_INTERNAL_a31e406d_4_k_cu_e67dfa59_48074cuda3std3__45__cpo3endE,@object
	.size		_ZN39_INTERNAL_a31e406d_4_k_cu_e67dfa59_48074cuda3std3__45__cpo3endE,(_ZN39_INTERNAL_a31e406d_4_k_cu_e67dfa59_48074cuda3std3__419piecewise_constructE - _ZN39_INTERNAL_a31e406d_4_k_cu_e67dfa59_48074cuda3std3__45__cpo3endE)
_ZN39_INTERNAL_a31e406d_4_k_cu_e67dfa59_48074cuda3std3__45__cpo3endE:
	.zero		1
	.type		_ZN39_INTERNAL_a31e406d_4_k_cu_e67dfa59_48074cuda3std3__419piecewise_constructE,@object
	.size		_ZN39_INTERNAL_a31e406d_4_k_cu_e67dfa59_48074cuda3std3__419piecewise_constructE,(_ZN39_INTERNAL_a31e406d_4_k_cu_e67dfa59_48074cuda3std3__45__cpo4cendE - _ZN39_INTERNAL_a31e406d_4_k_cu_e67dfa59_48074cuda3std3__419piecewise_constructE)
_ZN39_INTERNAL_a31e406d_4_k_cu_e67dfa59_48074cuda3std3__419piecewise_constructE:
	.zero		1
	.type		_ZN39_INTERNAL_a31e406d_4_k_cu_e67dfa59_48074cuda3std3__45__cpo4cendE,@object
	.size		_ZN39_INTERNAL_a31e406d_4_k_cu_e67dfa59_48074cuda3std3__45__cpo4cendE,(_ZN39_INTERNAL_a31e406d_4_k_cu_e67dfa59_48074cuda3std6ranges3__45__cpo4swapE - _ZN39_INTERNAL_a31e406d_4_k_cu_e67dfa59_48074cuda3std3__45__cpo4cendE)
_ZN39_INTERNAL_a31e406d_4_k_cu_e67dfa59_48074cuda3std3__45__cpo4cendE:
	.zero		1
	.type		_ZN39_INTERNAL_a31e406d_4_k_cu_e67dfa59_48074cuda3std6ranges3__45__cpo4swapE,@object
	.size		_ZN39_INTERNAL_a31e406d_4_k_cu_e67dfa59_48074cuda3std6ranges3__45__cpo4swapE,(.L_8 - _ZN39_INTERNAL_a31e406d_4_k_cu_e67dfa59_48074cuda3std6ranges3__45__cpo4swapE)
_ZN39_INTERNAL_a31e406d_4_k_cu_e67dfa59_48074cuda3std6ranges3__45__cpo4swapE:
	.zero		1
.L_8:


//--------------------- .nv.constant0._ZN7cutlass13device_kernelINS_4gemm6kernel13GemmUniversalIN4cute5tupleIJiiiiEEENS1_10collective13CollectiveMmaINS1_34MainloopSm90TmaGmmaWarpSpecializedILi4ENS5_IJNS4_1CILi1EEESB_SB_EEENS1_35KernelTmaWarpSpecializedCooperativeEEENS5_IJNSA_ILi128EEENSA_ILi64EEESF_EEEaNS5_IJlSB_lEEEaSI_NS4_8TiledMMAINS4_8MMA_AtomIJNS4_4SM904GMMA26MMA_64x64x32_S32S8S8_SS_TNEEEENS4_6LayoutINS5_IJNSA_ILi2EEESB_SB_EEENS5_IJSB_NSA_ILi0EEESS_EEEEENS5_IJNS4_10UnderscoreESV_SV_EEEEENS4_13SM90_TMA_LOADENS4_14ComposedLayoutINS4_7SwizzleILi3ELi4ELi3EEENS4_18smem_ptr_flag_bitsILi8EEENSP_INS5_IJNSA_ILi8EEESF_EEENS5_IJSF_SB_EEEEEEEvNS4_8identityESY_S18_vS19_EENS_8epilogue10collective6detail29Sm90TmaWarpSpecializedAdapterINS1C_15DefaultEpilogueIaSI_SI_NS1B_6thread17LinearCombinationIaLi1EiiLNS1G_9ScaleType4KindE0ELNS_15FloatRoundStyleE2EaEENS1_15EpilogueDefaultEEEEEvvEEEEvNT_6ParamsE --------------------------
	.section	.nv.constant0._ZN7cutlass13device_kernelINS_4gemm6kernel13GemmUniversalIN4cute5tupleIJiiiiEEENS1_10collective13CollectiveMmaINS1_34MainloopSm90TmaGmmaWarpSpecializedILi4ENS5_IJNS4_1CILi1EEESB_SB_EEENS1_35KernelTmaWarpSpecializedCooperativeEEENS5_IJNSA_ILi128EEENSA_ILi64EEESF_EEEaNS5_IJlSB_lEEEaSI_NS4_8TiledMMAINS4_8MMA_AtomIJNS4_4SM904GMMA26MMA_64x64x32_S32S8S8_SS_TNEEEENS4_6LayoutINS5_IJNSA_ILi2EEESB_SB_EEENS5_IJSB_NSA_ILi0EEESS_EEEEENS5_IJNS4_10UnderscoreESV_SV_EEEEENS4_13SM90_TMA_LOADENS4_14ComposedLayoutINS4_7SwizzleILi3ELi4ELi3EEENS4_18smem_ptr_flag_bitsILi8EEENSP_INS5_IJNSA_ILi8EEESF_EEENS5_IJSF_SB_EEEEEEEvNS4_8identityESY_S18_vS19_EENS_8epilogue10collective6detail29Sm90TmaWarpSpecializedAdapterINS1C_15DefaultEpilogueIaSI_SI_NS1B_6thread17LinearCombinationIaLi1EiiLNS1G_9ScaleType4KindE0ELNS_15FloatRoundStyleE2EaEENS1_15EpilogueDefaultEEEEEvvEEEEvNT_6ParamsE,"a",@progbits
	.sectionflags	@""
	.align	4
.nv.constant0._ZN7cutlass13device_kernelINS_4gemm6kernel13GemmUniversalIN4cute5tupleIJiiiiEEENS1_10collective13CollectiveMmaINS1_34MainloopSm90TmaGmmaWarpSpecializedILi4ENS5_IJNS4_1CILi1EEESB_SB_EEENS1_35KernelTmaWarpSpecializedCooperativeEEENS5_IJNSA_ILi128EEENSA_ILi64EEESF_EEEaNS5_IJlSB_lEEEaSI_NS4_8TiledMMAINS4_8MMA_AtomIJNS4_4SM904GMMA26MMA_64x64x32_S32S8S8_SS_TNEEEENS4_6LayoutINS5_IJNSA_ILi2EEESB_SB_EEENS5_IJSB_NSA_ILi0EEESS_EEEEENS5_IJNS4_10UnderscoreESV_SV_EEEEENS4_13SM90_TMA_LOADENS4_14ComposedLayoutINS4_7SwizzleILi3ELi4ELi3EEENS4_18smem_ptr_flag_bitsILi8EEENSP_INS5_IJNSA_ILi8EEESF_EEENS5_IJSF_SB_EEEEEEEvNS4_8identityESY_S18_vS19_EENS_8epilogue10collective6detail29Sm90TmaWarpSpecializedAdapterINS1C_15DefaultEpilogueIaSI_SI_NS1B_6thread17LinearCombinationIaLi1EiiLNS1G_9ScaleType4KindE0ELNS_15FloatRoundStyleE2EaEENS1_15EpilogueDefaultEEEEEvvEEEEvNT_6ParamsE:
	.zero		1664


//--------------------- SYMBOLS --------------------------

	.type		.nv.reservedSmem.offset0,@object
	.size		.nv.reservedSmem.offset0,0x4
	.type		__assertfail,@function
